//
// Generated by NVIDIA NVVM Compiler
//
// Compiler Build ID: CL-36424714
// Cuda compilation tools, release 13.0, V13.0.88
// Based on NVVM 20.0.0
//

.version 9.0
.target sm_100
.address_size 64

	// .globl	_Z9Dwt1D_RowPdiimiS_mS_m
.const .align 8 .b8 c_lpFilter[280];
.const .align 8 .b8 c_hpFilter[280];
.const .align 8 .b8 c_iLpFilter[280];
.const .align 8 .b8 c_iHpFilter[280];

.visible .entry _Z9Dwt1D_RowPdiimiS_mS_m(
	.param .u64 .ptr .align 1 _Z9Dwt1D_RowPdiimiS_mS_m_param_0,
	.param .u32 _Z9Dwt1D_RowPdiimiS_mS_m_param_1,
	.param .u32 _Z9Dwt1D_RowPdiimiS_mS_m_param_2,
	.param .u64 _Z9Dwt1D_RowPdiimiS_mS_m_param_3,
	.param .u32 _Z9Dwt1D_RowPdiimiS_mS_m_param_4,
	.param .u64 .ptr .align 1 _Z9Dwt1D_RowPdiimiS_mS_m_param_5,
	.param .u64 _Z9Dwt1D_RowPdiimiS_mS_m_param_6,
	.param .u64 .ptr .align 1 _Z9Dwt1D_RowPdiimiS_mS_m_param_7,
	.param .u64 _Z9Dwt1D_RowPdiimiS_mS_m_param_8
)
{
	.reg .pred 	%p<19>;
	.reg .b32 	%r<70>;
	.reg .b64 	%rd<69>;
	.reg .b64 	%fd<50>;

	ld.param.u64 	%rd33, [_Z9Dwt1D_RowPdiimiS_mS_m_param_0];
	ld.param.u32 	%r28, [_Z9Dwt1D_RowPdiimiS_mS_m_param_1];
	ld.param.u32 	%r30, [_Z9Dwt1D_RowPdiimiS_mS_m_param_2];
	ld.param.u64 	%rd34, [_Z9Dwt1D_RowPdiimiS_mS_m_param_3];
	ld.param.u32 	%r29, [_Z9Dwt1D_RowPdiimiS_mS_m_param_4];
	ld.param.u64 	%rd35, [_Z9Dwt1D_RowPdiimiS_mS_m_param_5];
	ld.param.u64 	%rd36, [_Z9Dwt1D_RowPdiimiS_mS_m_param_6];
	ld.param.u64 	%rd37, [_Z9Dwt1D_RowPdiimiS_mS_m_param_7];
	ld.param.u64 	%rd38, [_Z9Dwt1D_RowPdiimiS_mS_m_param_8];
	mov.u32 	%r32, %tid.x;
	mov.u32 	%r33, %ctaid.x;
	mov.u32 	%r34, %ntid.x;
	mad.lo.s32 	%r1, %r33, %r34, %r32;
	mov.u32 	%r35, %tid.y;
	mov.u32 	%r36, %ctaid.y;
	mov.u32 	%r37, %ntid.y;
	mad.lo.s32 	%r38, %r36, %r37, %r35;
	add.s32 	%r39, %r28, %r29;
	add.s32 	%r40, %r39, -1;
	shr.u32 	%r41, %r40, 31;
	add.s32 	%r42, %r40, %r41;
	shr.s32 	%r43, %r42, 1;
	setp.ge.s32 	%p1, %r1, %r43;
	setp.ge.s32 	%p2, %r38, %r30;
	or.pred  	%p3, %p1, %p2;
	@%p3 bra 	$L__BB0_33;
	cvta.to.global.u64 	%rd39, %rd35;
	cvta.to.global.u64 	%rd40, %rd37;
	cvta.to.global.u64 	%rd41, %rd33;
	cvt.u64.u32 	%rd1, %r38;
	mad.lo.s64 	%rd2, %rd34, %rd1, %rd41;
	cvt.s64.s32 	%rd42, %r1;
	mad.lo.s64 	%rd3, %rd36, %rd42, %rd39;
	mad.lo.s64 	%rd4, %rd38, %rd42, %rd40;
	shl.b32 	%r3, %r1, 1;
	or.b32  	%r4, %r3, 1;
	setp.lt.s32 	%p4, %r29, 1;
	mov.f64 	%fd48, 0d0000000000000000;
	mov.f64 	%fd49, %fd48;
	@%p4 bra 	$L__BB0_32;
	shl.b32 	%r5, %r28, 1;
	and.b32  	%r6, %r29, 3;
	setp.lt.u32 	%p5, %r29, 4;
	mov.f64 	%fd49, 0d0000000000000000;
	mov.b32 	%r65, 0;
	mov.f64 	%fd48, %fd49;
	@%p5 bra 	$L__BB0_25;
	and.b32  	%r65, %r29, 2147483644;
	mov.f64 	%fd49, 0d0000000000000000;
	mov.b32 	%r64, 0;
	mov.u64 	%rd46, c_lpFilter;
	mov.u64 	%rd47, c_hpFilter;
$L__BB0_4:
	.pragma "nounroll";
	sub.s32 	%r9, %r4, %r64;
	setp.gt.s32 	%p6, %r9, -1;
	@%p6 bra 	$L__BB0_6;
	not.b32 	%r48, %r9;
	cvt.u64.u32 	%rd62, %r48;
	bra.uni 	$L__BB0_9;
$L__BB0_6:
	setp.lt.s32 	%p7, %r9, %r28;
	@%p7 bra 	$L__BB0_8;
	not.b32 	%r46, %r9;
	add.s32 	%r47, %r5, %r46;
	cvt.s64.s32 	%rd62, %r47;
	bra.uni 	$L__BB0_9;
$L__BB0_8:
	cvt.u64.u32 	%rd62, %r9;
$L__BB0_9:
	shl.b64 	%rd43, %rd62, 3;
	add.s64 	%rd44, %rd2, %rd43;
	ld.global.f64 	%fd25, [%rd44];
	mul.wide.u32 	%rd45, %r64, 8;
	add.s64 	%rd9, %rd46, %rd45;
	ld.const.f64 	%fd26, [%rd9];
	fma.rn.f64 	%fd3, %fd25, %fd26, %fd48;
	add.s64 	%rd10, %rd47, %rd45;
	ld.const.f64 	%fd27, [%rd10];
	fma.rn.f64 	%fd4, %fd25, %fd27, %fd49;
	sub.s32 	%r10, %r3, %r64;
	setp.lt.s32 	%p8, %r10, 0;
	@%p8 bra 	$L__BB0_13;
	setp.lt.s32 	%p9, %r10, %r28;
	@%p9 bra 	$L__BB0_12;
	not.b32 	%r49, %r10;
	add.s32 	%r50, %r5, %r49;
	cvt.s64.s32 	%rd63, %r50;
	bra.uni 	$L__BB0_14;
$L__BB0_12:
	cvt.u64.u32 	%rd63, %r10;
	bra.uni 	$L__BB0_14;
$L__BB0_13:
	not.b32 	%r51, %r10;
	cvt.u64.u32 	%rd63, %r51;
$L__BB0_14:
	shl.b64 	%rd48, %rd63, 3;
	add.s64 	%rd49, %rd2, %rd48;
	ld.global.f64 	%fd28, [%rd49];
	ld.const.f64 	%fd29, [%rd9+8];
	fma.rn.f64 	%fd5, %fd28, %fd29, %fd3;
	ld.const.f64 	%fd30, [%rd10+8];
	fma.rn.f64 	%fd6, %fd28, %fd30, %fd4;
	add.s32 	%r11, %r9, -2;
	setp.lt.s32 	%p10, %r11, 0;
	@%p10 bra 	$L__BB0_18;
	setp.lt.s32 	%p11, %r11, %r28;
	@%p11 bra 	$L__BB0_17;
	not.b32 	%r53, %r11;
	add.s32 	%r54, %r5, %r53;
	cvt.s64.s32 	%rd64, %r54;
	bra.uni 	$L__BB0_19;
$L__BB0_17:
	cvt.u64.u32 	%rd64, %r11;
	bra.uni 	$L__BB0_19;
$L__BB0_18:
	not.b32 	%r55, %r11;
	cvt.u64.u32 	%rd64, %r55;
$L__BB0_19:
	shl.b64 	%rd50, %rd64, 3;
	add.s64 	%rd51, %rd2, %rd50;
	ld.global.f64 	%fd31, [%rd51];
	ld.const.f64 	%fd32, [%rd9+16];
	fma.rn.f64 	%fd7, %fd31, %fd32, %fd5;
	ld.const.f64 	%fd33, [%rd10+16];
	fma.rn.f64 	%fd8, %fd31, %fd33, %fd6;
	add.s32 	%r12, %r9, -3;
	setp.lt.s32 	%p12, %r12, 0;
	@%p12 bra 	$L__BB0_23;
	setp.lt.s32 	%p13, %r12, %r28;
	@%p13 bra 	$L__BB0_22;
	not.b32 	%r57, %r12;
	add.s32 	%r58, %r5, %r57;
	cvt.s64.s32 	%rd65, %r58;
	bra.uni 	$L__BB0_24;
$L__BB0_22:
	cvt.u64.u32 	%rd65, %r12;
	bra.uni 	$L__BB0_24;
$L__BB0_23:
	not.b32 	%r59, %r12;
	cvt.u64.u32 	%rd65, %r59;
$L__BB0_24:
	shl.b64 	%rd52, %rd65, 3;
	add.s64 	%rd53, %rd2, %rd52;
	ld.global.f64 	%fd34, [%rd53];
	ld.const.f64 	%fd35, [%rd9+24];
	fma.rn.f64 	%fd48, %fd34, %fd35, %fd7;
	ld.const.f64 	%fd36, [%rd10+24];
	fma.rn.f64 	%fd49, %fd34, %fd36, %fd8;
	add.s32 	%r64, %r64, 4;
	setp.ne.s32 	%p14, %r64, %r65;
	@%p14 bra 	$L__BB0_4;
$L__BB0_25:
	setp.eq.s32 	%p15, %r6, 0;
	@%p15 bra 	$L__BB0_32;
	mul.wide.u32 	%rd54, %r65, 8;
	mov.u64 	%rd55, c_hpFilter;
	add.s64 	%rd67, %rd55, %rd54;
	mov.u64 	%rd56, c_lpFilter;
	add.s64 	%rd66, %rd56, %rd54;
	sub.s32 	%r69, %r65, %r3;
	sub.s32 	%r68, %r3, %r65;
	add.s32 	%r60, %r65, %r5;
	sub.s32 	%r61, %r60, %r3;
	add.s32 	%r67, %r61, -2;
	neg.s32 	%r66, %r6;
$L__BB0_27:
	.pragma "nounroll";
	cvt.s64.s32 	%rd27, %r67;
	add.s32 	%r23, %r68, 1;
	setp.lt.s32 	%p16, %r23, 0;
	@%p16 bra 	$L__BB0_30;
	setp.ge.s32 	%p17, %r23, %r28;
	mov.u64 	%rd68, %rd27;
	@%p17 bra 	$L__BB0_31;
	cvt.u64.u32 	%rd68, %r23;
	bra.uni 	$L__BB0_31;
$L__BB0_30:
	add.s32 	%r62, %r69, -2;
	cvt.u64.u32 	%rd68, %r62;
$L__BB0_31:
	cvt.u32.u64 	%r63, %rd27;
	shl.b64 	%rd57, %rd68, 3;
	add.s64 	%rd58, %rd2, %rd57;
	ld.global.f64 	%fd37, [%rd58];
	ld.const.f64 	%fd38, [%rd66];
	fma.rn.f64 	%fd48, %fd37, %fd38, %fd48;
	ld.const.f64 	%fd39, [%rd67];
	fma.rn.f64 	%fd49, %fd37, %fd39, %fd49;
	add.s64 	%rd67, %rd67, 8;
	add.s64 	%rd66, %rd66, 8;
	add.s32 	%r69, %r69, 1;
	add.s32 	%r68, %r68, -1;
	add.s32 	%r67, %r63, 1;
	add.s32 	%r66, %r66, 1;
	setp.ne.s32 	%p18, %r66, 0;
	@%p18 bra 	$L__BB0_27;
$L__BB0_32:
	shl.b64 	%rd59, %rd1, 3;
	add.s64 	%rd60, %rd3, %rd59;
	st.global.f64 	[%rd60], %fd48;
	add.s64 	%rd61, %rd4, %rd59;
	st.global.f64 	[%rd61], %fd49;
$L__BB0_33:
	ret;

}
	// .globl	_Z9Dwt1D_ColPdmS_miiiS_mS_i
.visible .entry _Z9Dwt1D_ColPdmS_miiiS_mS_i(
	.param .u64 .ptr .align 1 _Z9Dwt1D_ColPdmS_miiiS_mS_i_param_0,
	.param .u64 _Z9Dwt1D_ColPdmS_miiiS_mS_i_param_1,
	.param .u64 .ptr .align 1 _Z9Dwt1D_ColPdmS_miiiS_mS_i_param_2,
	.param .u64 _Z9Dwt1D_ColPdmS_miiiS_mS_i_param_3,
	.param .u32 _Z9Dwt1D_ColPdmS_miiiS_mS_i_param_4,
	.param .u32 _Z9Dwt1D_ColPdmS_miiiS_mS_i_param_5,
	.param .u32 _Z9Dwt1D_ColPdmS_miiiS_mS_i_param_6,
	.param .u64 .ptr .align 1 _Z9Dwt1D_ColPdmS_miiiS_mS_i_param_7,
	.param .u64 _Z9Dwt1D_ColPdmS_miiiS_mS_i_param_8,
	.param .u64 .ptr .align 1 _Z9Dwt1D_ColPdmS_miiiS_mS_i_param_9,
	.param .u32 _Z9Dwt1D_ColPdmS_miiiS_mS_i_param_10
)
{
	.reg .pred 	%p<19>;
	.reg .b32 	%r<79>;
	.reg .b64 	%rd<82>;
	.reg .b64 	%fd<85>;

	ld.param.u64 	%rd33, [_Z9Dwt1D_ColPdmS_miiiS_mS_i_param_0];
	ld.param.u64 	%rd34, [_Z9Dwt1D_ColPdmS_miiiS_mS_i_param_1];
	ld.param.u64 	%rd35, [_Z9Dwt1D_ColPdmS_miiiS_mS_i_param_2];
	ld.param.u64 	%rd36, [_Z9Dwt1D_ColPdmS_miiiS_mS_i_param_3];
	ld.param.u32 	%r28, [_Z9Dwt1D_ColPdmS_miiiS_mS_i_param_4];
	ld.param.u32 	%r32, [_Z9Dwt1D_ColPdmS_miiiS_mS_i_param_5];
	ld.param.u32 	%r30, [_Z9Dwt1D_ColPdmS_miiiS_mS_i_param_6];
	ld.param.u64 	%rd37, [_Z9Dwt1D_ColPdmS_miiiS_mS_i_param_7];
	ld.param.u64 	%rd38, [_Z9Dwt1D_ColPdmS_miiiS_mS_i_param_8];
	mov.u32 	%r33, %tid.x;
	mov.u32 	%r34, %ctaid.x;
	mov.u32 	%r35, %ntid.x;
	mad.lo.s32 	%r1, %r34, %r35, %r33;
	mov.u32 	%r36, %tid.y;
	mov.u32 	%r37, %ctaid.y;
	mov.u32 	%r38, %ntid.y;
	mad.lo.s32 	%r39, %r37, %r38, %r36;
	add.s32 	%r40, %r28, %r30;
	add.s32 	%r41, %r40, -1;
	shr.u32 	%r42, %r41, 31;
	add.s32 	%r43, %r41, %r42;
	shr.s32 	%r3, %r43, 1;
	setp.ge.s32 	%p1, %r1, %r3;
	setp.ge.s32 	%p2, %r39, %r32;
	or.pred  	%p3, %p1, %p2;
	@%p3 bra 	$L__BB1_33;
	cvta.to.global.u64 	%rd40, %rd37;
	cvta.to.global.u64 	%rd41, %rd33;
	cvta.to.global.u64 	%rd42, %rd35;
	cvt.u64.u32 	%rd1, %r39;
	mad.lo.s64 	%rd2, %rd34, %rd1, %rd41;
	mad.lo.s64 	%rd3, %rd36, %rd1, %rd42;
	cvt.s64.s32 	%rd43, %r1;
	mad.lo.s64 	%rd4, %rd38, %rd43, %rd40;
	shl.b32 	%r4, %r1, 1;
	setp.lt.s32 	%p4, %r30, 1;
	mov.f64 	%fd81, 0d0000000000000000;
	mov.f64 	%fd82, %fd81;
	mov.f64 	%fd83, %fd81;
	mov.f64 	%fd84, %fd81;
	@%p4 bra 	$L__BB1_32;
	shl.b32 	%r5, %r28, 1;
	and.b32  	%r6, %r30, 3;
	setp.lt.u32 	%p5, %r30, 4;
	mov.f64 	%fd84, 0d0000000000000000;
	mov.b32 	%r74, 0;
	mov.f64 	%fd83, %fd84;
	mov.f64 	%fd82, %fd84;
	mov.f64 	%fd81, %fd84;
	@%p5 bra 	$L__BB1_25;
	and.b32  	%r74, %r30, 2147483644;
	mov.f64 	%fd84, 0d0000000000000000;
	mov.b32 	%r73, 0;
	mov.u64 	%rd48, c_lpFilter;
	mov.u64 	%rd49, c_hpFilter;
$L__BB1_4:
	.pragma "nounroll";
	sub.s32 	%r46, %r4, %r73;
	add.s32 	%r9, %r46, 1;
	setp.gt.s32 	%p6, %r9, -1;
	@%p6 bra 	$L__BB1_6;
	not.b32 	%r49, %r9;
	cvt.u64.u32 	%rd75, %r49;
	bra.uni 	$L__BB1_9;
$L__BB1_6:
	setp.lt.s32 	%p7, %r9, %r28;
	@%p7 bra 	$L__BB1_8;
	not.b32 	%r47, %r9;
	add.s32 	%r48, %r5, %r47;
	cvt.s64.s32 	%rd75, %r48;
	bra.uni 	$L__BB1_9;
$L__BB1_8:
	cvt.u64.u32 	%rd75, %r9;
$L__BB1_9:
	shl.b64 	%rd44, %rd75, 3;
	add.s64 	%rd45, %rd2, %rd44;
	ld.global.f64 	%fd45, [%rd45];
	add.s64 	%rd46, %rd3, %rd44;
	ld.global.f64 	%fd46, [%rd46];
	mul.wide.u32 	%rd47, %r73, 8;
	add.s64 	%rd9, %rd48, %rd47;
	ld.const.f64 	%fd47, [%rd9];
	fma.rn.f64 	%fd5, %fd45, %fd47, %fd81;
	add.s64 	%rd10, %rd49, %rd47;
	ld.const.f64 	%fd48, [%rd10];
	fma.rn.f64 	%fd6, %fd45, %fd48, %fd82;
	fma.rn.f64 	%fd7, %fd46, %fd47, %fd83;
	fma.rn.f64 	%fd8, %fd46, %fd48, %fd84;
	sub.s32 	%r10, %r4, %r73;
	setp.lt.s32 	%p8, %r10, 0;
	@%p8 bra 	$L__BB1_13;
	setp.lt.s32 	%p9, %r10, %r28;
	@%p9 bra 	$L__BB1_12;
	not.b32 	%r50, %r10;
	add.s32 	%r51, %r5, %r50;
	cvt.s64.s32 	%rd76, %r51;
	bra.uni 	$L__BB1_14;
$L__BB1_12:
	cvt.u64.u32 	%rd76, %r10;
	bra.uni 	$L__BB1_14;
$L__BB1_13:
	not.b32 	%r52, %r10;
	cvt.u64.u32 	%rd76, %r52;
$L__BB1_14:
	shl.b64 	%rd50, %rd76, 3;
	add.s64 	%rd51, %rd2, %rd50;
	ld.global.f64 	%fd49, [%rd51];
	add.s64 	%rd52, %rd3, %rd50;
	ld.global.f64 	%fd50, [%rd52];
	ld.const.f64 	%fd51, [%rd9+8];
	fma.rn.f64 	%fd9, %fd49, %fd51, %fd5;
	ld.const.f64 	%fd52, [%rd10+8];
	fma.rn.f64 	%fd10, %fd49, %fd52, %fd6;
	fma.rn.f64 	%fd11, %fd50, %fd51, %fd7;
	fma.rn.f64 	%fd12, %fd50, %fd52, %fd8;
	not.b32 	%r53, %r73;
	add.s32 	%r11, %r53, %r4;
	setp.lt.s32 	%p10, %r11, 0;
	@%p10 bra 	$L__BB1_18;
	setp.lt.s32 	%p11, %r11, %r28;
	@%p11 bra 	$L__BB1_17;
	not.b32 	%r54, %r11;
	add.s32 	%r55, %r5, %r54;
	cvt.s64.s32 	%rd77, %r55;
	bra.uni 	$L__BB1_19;
$L__BB1_17:
	cvt.u64.u32 	%rd77, %r11;
	bra.uni 	$L__BB1_19;
$L__BB1_18:
	not.b32 	%r56, %r11;
	cvt.u64.u32 	%rd77, %r56;
$L__BB1_19:
	shl.b64 	%rd53, %rd77, 3;
	add.s64 	%rd54, %rd2, %rd53;
	ld.global.f64 	%fd53, [%rd54];
	add.s64 	%rd55, %rd3, %rd53;
	ld.global.f64 	%fd54, [%rd55];
	ld.const.f64 	%fd55, [%rd9+16];
	fma.rn.f64 	%fd13, %fd53, %fd55, %fd9;
	ld.const.f64 	%fd56, [%rd10+16];
	fma.rn.f64 	%fd14, %fd53, %fd56, %fd10;
	fma.rn.f64 	%fd15, %fd54, %fd55, %fd11;
	fma.rn.f64 	%fd16, %fd54, %fd56, %fd12;
	sub.s32 	%r57, %r4, %r73;
	add.s32 	%r12, %r57, -2;
	setp.lt.s32 	%p12, %r12, 0;
	@%p12 bra 	$L__BB1_23;
	setp.lt.s32 	%p13, %r12, %r28;
	@%p13 bra 	$L__BB1_22;
	not.b32 	%r58, %r12;
	add.s32 	%r59, %r5, %r58;
	cvt.s64.s32 	%rd78, %r59;
	bra.uni 	$L__BB1_24;
$L__BB1_22:
	cvt.u64.u32 	%rd78, %r12;
	bra.uni 	$L__BB1_24;
$L__BB1_23:
	not.b32 	%r60, %r12;
	cvt.u64.u32 	%rd78, %r60;
$L__BB1_24:
	shl.b64 	%rd56, %rd78, 3;
	add.s64 	%rd57, %rd2, %rd56;
	ld.global.f64 	%fd57, [%rd57];
	add.s64 	%rd58, %rd3, %rd56;
	ld.global.f64 	%fd58, [%rd58];
	ld.const.f64 	%fd59, [%rd9+24];
	fma.rn.f64 	%fd81, %fd57, %fd59, %fd13;
	ld.const.f64 	%fd60, [%rd10+24];
	fma.rn.f64 	%fd82, %fd57, %fd60, %fd14;
	fma.rn.f64 	%fd83, %fd58, %fd59, %fd15;
	fma.rn.f64 	%fd84, %fd58, %fd60, %fd16;
	add.s32 	%r73, %r73, 4;
	setp.ne.s32 	%p14, %r73, %r74;
	@%p14 bra 	$L__BB1_4;
$L__BB1_25:
	setp.eq.s32 	%p15, %r6, 0;
	@%p15 bra 	$L__BB1_32;
	mul.wide.u32 	%rd59, %r74, 8;
	mov.u64 	%rd60, c_hpFilter;
	add.s64 	%rd80, %rd60, %rd59;
	mov.u64 	%rd61, c_lpFilter;
	add.s64 	%rd79, %rd61, %rd59;
	sub.s32 	%r78, %r74, %r4;
	sub.s32 	%r77, %r4, %r74;
	add.s32 	%r61, %r74, %r5;
	sub.s32 	%r62, %r61, %r4;
	add.s32 	%r76, %r62, -2;
	neg.s32 	%r75, %r6;
$L__BB1_27:
	.pragma "nounroll";
	cvt.s64.s32 	%rd81, %r76;
	add.s32 	%r23, %r77, 1;
	setp.lt.s32 	%p16, %r23, 0;
	@%p16 bra 	$L__BB1_30;
	setp.ge.s32 	%p17, %r23, %r28;
	@%p17 bra 	$L__BB1_31;
	cvt.u64.u32 	%rd81, %r23;
	bra.uni 	$L__BB1_31;
$L__BB1_30:
	add.s32 	%r63, %r78, -2;
	cvt.u64.u32 	%rd81, %r63;
$L__BB1_31:
	shl.b64 	%rd62, %rd81, 3;
	add.s64 	%rd63, %rd2, %rd62;
	ld.global.f64 	%fd61, [%rd63];
	add.s64 	%rd64, %rd3, %rd62;
	ld.global.f64 	%fd62, [%rd64];
	ld.const.f64 	%fd63, [%rd79];
	fma.rn.f64 	%fd81, %fd61, %fd63, %fd81;
	ld.const.f64 	%fd64, [%rd80];
	fma.rn.f64 	%fd82, %fd61, %fd64, %fd82;
	fma.rn.f64 	%fd83, %fd62, %fd63, %fd83;
	fma.rn.f64 	%fd84, %fd62, %fd64, %fd84;
	add.s64 	%rd80, %rd80, 8;
	add.s64 	%rd79, %rd79, 8;
	add.s32 	%r78, %r78, 1;
	add.s32 	%r77, %r77, -1;
	add.s32 	%r76, %r76, 1;
	add.s32 	%r75, %r75, 1;
	setp.ne.s32 	%p18, %r75, 0;
	@%p18 bra 	$L__BB1_27;
$L__BB1_32:
	ld.param.u32 	%r72, [_Z9Dwt1D_ColPdmS_miiiS_mS_i_param_10];
	ld.param.u64 	%rd74, [_Z9Dwt1D_ColPdmS_miiiS_mS_i_param_9];
	cvta.to.global.u64 	%rd65, %rd74;
	shl.b64 	%rd66, %rd1, 3;
	add.s64 	%rd67, %rd4, %rd66;
	st.global.f64 	[%rd67], %fd81;
	mad.lo.s32 	%r64, %r32, %r1, %r39;
	add.s32 	%r65, %r64, %r72;
	mul.lo.s32 	%r66, %r3, %r32;
	mad.lo.s32 	%r67, %r66, -3, %r65;
	mul.wide.s32 	%rd68, %r67, 8;
	add.s64 	%rd69, %rd65, %rd68;
	st.global.f64 	[%rd69], %fd82;
	shl.b32 	%r68, %r66, 1;
	sub.s32 	%r69, %r65, %r68;
	mul.wide.s32 	%rd70, %r69, 8;
	add.s64 	%rd71, %rd65, %rd70;
	st.global.f64 	[%rd71], %fd83;
	sub.s32 	%r70, %r64, %r66;
	add.s32 	%r71, %r70, %r72;
	mul.wide.s32 	%rd72, %r71, 8;
	add.s64 	%rd73, %rd65, %rd72;
	st.global.f64 	[%rd73], %fd84;
$L__BB1_33:
	ret;

}
	// .globl	_Z10iDwt1D_ColPdS_iiiiiS_mS_m
.visible .entry _Z10iDwt1D_ColPdS_iiiiiS_mS_m(
	.param .u64 .ptr .align 1 _Z10iDwt1D_ColPdS_iiiiiS_mS_m_param_0,
	.param .u64 .ptr .align 1 _Z10iDwt1D_ColPdS_iiiiiS_mS_m_param_1,
	.param .u32 _Z10iDwt1D_ColPdS_iiiiiS_mS_m_param_2,
	.param .u32 _Z10iDwt1D_ColPdS_iiiiiS_mS_m_param_3,
	.param .u32 _Z10iDwt1D_ColPdS_iiiiiS_mS_m_param_4,
	.param .u32 _Z10iDwt1D_ColPdS_iiiiiS_mS_m_param_5,
	.param .u32 _Z10iDwt1D_ColPdS_iiiiiS_mS_m_param_6,
	.param .u64 .ptr .align 1 _Z10iDwt1D_ColPdS_iiiiiS_mS_m_param_7,
	.param .u64 _Z10iDwt1D_ColPdS_iiiiiS_mS_m_param_8,
	.param .u64 .ptr .align 1 _Z10iDwt1D_ColPdS_iiiiiS_mS_m_param_9,
	.param .u64 _Z10iDwt1D_ColPdS_iiiiiS_mS_m_param_10
)
{
	.reg .pred 	%p<32>;
	.reg .b32 	%r<75>;
	.reg .b64 	%rd<81>;
	.reg .b64 	%fd<193>;

	ld.param.u64 	%rd13, [_Z10iDwt1D_ColPdS_iiiiiS_mS_m_param_0];
	ld.param.u64 	%rd14, [_Z10iDwt1D_ColPdS_iiiiiS_mS_m_param_1];
	ld.param.u32 	%r20, [_Z10iDwt1D_ColPdS_iiiiiS_mS_m_param_2];
	ld.param.u32 	%r21, [_Z10iDwt1D_ColPdS_iiiiiS_mS_m_param_3];
	ld.param.u32 	%r24, [_Z10iDwt1D_ColPdS_iiiiiS_mS_m_param_4];
	ld.param.u32 	%r25, [_Z10iDwt1D_ColPdS_iiiiiS_mS_m_param_5];
	ld.param.u32 	%r23, [_Z10iDwt1D_ColPdS_iiiiiS_mS_m_param_6];
	ld.param.u64 	%rd9, [_Z10iDwt1D_ColPdS_iiiiiS_mS_m_param_7];
	ld.param.u64 	%rd10, [_Z10iDwt1D_ColPdS_iiiiiS_mS_m_param_8];
	ld.param.u64 	%rd11, [_Z10iDwt1D_ColPdS_iiiiiS_mS_m_param_9];
	ld.param.u64 	%rd12, [_Z10iDwt1D_ColPdS_iiiiiS_mS_m_param_10];
	cvta.to.global.u64 	%rd1, %rd14;
	cvta.to.global.u64 	%rd2, %rd13;
	mov.u32 	%r26, %tid.x;
	mov.u32 	%r27, %ctaid.x;
	mov.u32 	%r28, %ntid.x;
	mad.lo.s32 	%r1, %r27, %r28, %r26;
	mov.u32 	%r29, %tid.y;
	mov.u32 	%r30, %ctaid.y;
	mov.u32 	%r31, %ntid.y;
	mad.lo.s32 	%r32, %r30, %r31, %r29;
	setp.ge.s32 	%p1, %r1, %r25;
	setp.ge.s32 	%p2, %r32, %r24;
	or.pred  	%p3, %p1, %p2;
	@%p3 bra 	$L__BB2_26;
	cvta.to.global.u64 	%rd15, %rd9;
	cvta.to.global.u64 	%rd16, %rd11;
	mul.lo.s32 	%r3, %r24, %r21;
	cvt.s64.s32 	%rd17, %r1;
	mad.lo.s64 	%rd3, %rd10, %rd17, %rd15;
	mad.lo.s64 	%rd4, %rd12, %rd17, %rd16;
	setp.lt.s32 	%p4, %r23, 1;
	mov.f64 	%fd191, 0d0000000000000000;
	mov.f64 	%fd192, %fd191;
	@%p4 bra 	$L__BB2_25;
	shl.b32 	%r34, %r21, 1;
	add.s32 	%r35, %r1, %r23;
	add.s32 	%r4, %r35, -2;
	add.s32 	%r5, %r34, -1;
	setp.lt.u32 	%p5, %r23, 4;
	mov.f64 	%fd162, 0d0000000000000000;
	mov.b32 	%r74, 0;
	mov.f64 	%fd161, %fd162;
	mov.f64 	%fd160, %fd162;
	mov.f64 	%fd159, %fd162;
	@%p5 bra 	$L__BB2_13;
	mov.f64 	%fd162, 0d0000000000000000;
	mov.b32 	%r72, 0;
	mul.wide.s32 	%rd22, %r3, 8;
	mov.u64 	%rd26, c_iLpFilter;
	mov.u64 	%rd27, c_iHpFilter;
$L__BB2_4:
	.pragma "nounroll";
	sub.s32 	%r7, %r4, %r72;
	setp.ge.s32 	%p6, %r7, %r5;
	and.b32  	%r37, %r7, -2147483647;
	setp.ne.s32 	%p7, %r37, 0;
	mov.f64 	%fd143, 0d0000000000000000;
	or.pred  	%p8, %p7, %p6;
	mov.f64 	%fd144, %fd143;
	mov.f64 	%fd145, %fd143;
	mov.f64 	%fd146, %fd143;
	@%p8 bra 	$L__BB2_6;
	shr.u32 	%r38, %r7, 1;
	mad.lo.s32 	%r39, %r38, %r24, %r32;
	mul.wide.u32 	%rd18, %r39, 8;
	add.s64 	%rd19, %rd2, %rd18;
	ld.global.f64 	%fd143, [%rd19];
	add.s32 	%r40, %r39, %r20;
	mul.wide.s32 	%rd20, %r40, 8;
	add.s64 	%rd21, %rd1, %rd20;
	ld.global.f64 	%fd144, [%rd21];
	add.s64 	%rd23, %rd21, %rd22;
	ld.global.f64 	%fd145, [%rd23];
	add.s64 	%rd24, %rd23, %rd22;
	ld.global.f64 	%fd146, [%rd24];
$L__BB2_6:
	mul.wide.u32 	%rd25, %r72, 8;
	add.s64 	%rd5, %rd26, %rd25;
	ld.const.f64 	%fd119, [%rd5];
	fma.rn.f64 	%fd13, %fd143, %fd119, %fd159;
	add.s64 	%rd6, %rd27, %rd25;
	ld.const.f64 	%fd120, [%rd6];
	fma.rn.f64 	%fd14, %fd144, %fd120, %fd160;
	fma.rn.f64 	%fd15, %fd145, %fd119, %fd161;
	fma.rn.f64 	%fd16, %fd146, %fd120, %fd162;
	not.b32 	%r41, %r72;
	add.s32 	%r8, %r4, %r41;
	setp.ge.s32 	%p9, %r8, %r5;
	and.b32  	%r42, %r8, -2147483647;
	setp.ne.s32 	%p10, %r42, 0;
	mov.f64 	%fd147, 0d0000000000000000;
	or.pred  	%p11, %p10, %p9;
	mov.f64 	%fd148, %fd147;
	mov.f64 	%fd149, %fd147;
	mov.f64 	%fd150, %fd147;
	@%p11 bra 	$L__BB2_8;
	shr.u32 	%r43, %r8, 1;
	mad.lo.s32 	%r44, %r43, %r24, %r32;
	mul.wide.u32 	%rd28, %r44, 8;
	add.s64 	%rd29, %rd2, %rd28;
	ld.global.f64 	%fd147, [%rd29];
	add.s32 	%r45, %r44, %r20;
	mul.wide.s32 	%rd30, %r45, 8;
	add.s64 	%rd31, %rd1, %rd30;
	ld.global.f64 	%fd148, [%rd31];
	mul.wide.s32 	%rd32, %r3, 8;
	add.s64 	%rd33, %rd31, %rd32;
	ld.global.f64 	%fd149, [%rd33];
	add.s64 	%rd34, %rd33, %rd32;
	ld.global.f64 	%fd150, [%rd34];
$L__BB2_8:
	ld.const.f64 	%fd122, [%rd5+8];
	fma.rn.f64 	%fd25, %fd147, %fd122, %fd13;
	ld.const.f64 	%fd123, [%rd6+8];
	fma.rn.f64 	%fd26, %fd148, %fd123, %fd14;
	fma.rn.f64 	%fd27, %fd149, %fd122, %fd15;
	fma.rn.f64 	%fd28, %fd150, %fd123, %fd16;
	sub.s32 	%r46, %r4, %r72;
	add.s32 	%r9, %r46, -2;
	setp.ge.s32 	%p12, %r9, %r5;
	and.b32  	%r47, %r9, -2147483647;
	setp.ne.s32 	%p13, %r47, 0;
	mov.f64 	%fd151, 0d0000000000000000;
	or.pred  	%p14, %p13, %p12;
	mov.f64 	%fd152, %fd151;
	mov.f64 	%fd153, %fd151;
	mov.f64 	%fd154, %fd151;
	@%p14 bra 	$L__BB2_10;
	shr.u32 	%r48, %r9, 1;
	mad.lo.s32 	%r49, %r48, %r24, %r32;
	mul.wide.u32 	%rd35, %r49, 8;
	add.s64 	%rd36, %rd2, %rd35;
	ld.global.f64 	%fd151, [%rd36];
	add.s32 	%r50, %r49, %r20;
	mul.wide.s32 	%rd37, %r50, 8;
	add.s64 	%rd38, %rd1, %rd37;
	ld.global.f64 	%fd152, [%rd38];
	mul.wide.s32 	%rd39, %r3, 8;
	add.s64 	%rd40, %rd38, %rd39;
	ld.global.f64 	%fd153, [%rd40];
	add.s64 	%rd41, %rd40, %rd39;
	ld.global.f64 	%fd154, [%rd41];
$L__BB2_10:
	ld.const.f64 	%fd125, [%rd5+16];
	fma.rn.f64 	%fd37, %fd151, %fd125, %fd25;
	ld.const.f64 	%fd126, [%rd6+16];
	fma.rn.f64 	%fd38, %fd152, %fd126, %fd26;
	fma.rn.f64 	%fd39, %fd153, %fd125, %fd27;
	fma.rn.f64 	%fd40, %fd154, %fd126, %fd28;
	sub.s32 	%r51, %r4, %r72;
	add.s32 	%r10, %r51, -3;
	setp.ge.s32 	%p15, %r10, %r5;
	and.b32  	%r52, %r10, -2147483647;
	setp.ne.s32 	%p16, %r52, 0;
	mov.f64 	%fd155, 0d0000000000000000;
	or.pred  	%p17, %p16, %p15;
	mov.f64 	%fd156, %fd155;
	mov.f64 	%fd157, %fd155;
	mov.f64 	%fd158, %fd155;
	@%p17 bra 	$L__BB2_12;
	shr.u32 	%r53, %r10, 1;
	mad.lo.s32 	%r54, %r53, %r24, %r32;
	mul.wide.u32 	%rd42, %r54, 8;
	add.s64 	%rd43, %rd2, %rd42;
	ld.global.f64 	%fd155, [%rd43];
	add.s32 	%r55, %r54, %r20;
	mul.wide.s32 	%rd44, %r55, 8;
	add.s64 	%rd45, %rd1, %rd44;
	ld.global.f64 	%fd156, [%rd45];
	mul.wide.s32 	%rd46, %r3, 8;
	add.s64 	%rd47, %rd45, %rd46;
	ld.global.f64 	%fd157, [%rd47];
	add.s64 	%rd48, %rd47, %rd46;
	ld.global.f64 	%fd158, [%rd48];
$L__BB2_12:
	ld.const.f64 	%fd127, [%rd5+24];
	fma.rn.f64 	%fd159, %fd155, %fd127, %fd37;
	ld.const.f64 	%fd128, [%rd6+24];
	fma.rn.f64 	%fd160, %fd156, %fd128, %fd38;
	fma.rn.f64 	%fd161, %fd157, %fd127, %fd39;
	fma.rn.f64 	%fd162, %fd158, %fd128, %fd40;
	add.s32 	%r72, %r72, 4;
	and.b32  	%r74, %r23, 2147483644;
	setp.ne.s32 	%p18, %r72, %r74;
	@%p18 bra 	$L__BB2_4;
$L__BB2_13:
	and.b32  	%r14, %r23, 3;
	setp.eq.s32 	%p19, %r14, 0;
	@%p19 bra 	$L__BB2_24;
	setp.eq.s32 	%p20, %r14, 1;
	@%p20 bra 	$L__BB2_20;
	sub.s32 	%r15, %r4, %r74;
	setp.ge.s32 	%p21, %r15, %r5;
	and.b32  	%r57, %r15, -2147483647;
	setp.ne.s32 	%p22, %r57, 0;
	mov.f64 	%fd167, 0d0000000000000000;
	or.pred  	%p23, %p22, %p21;
	mov.f64 	%fd168, %fd167;
	mov.f64 	%fd169, %fd167;
	mov.f64 	%fd170, %fd167;
	@%p23 bra 	$L__BB2_17;
	shr.u32 	%r58, %r15, 1;
	mad.lo.s32 	%r59, %r58, %r24, %r32;
	mul.wide.u32 	%rd49, %r59, 8;
	add.s64 	%rd50, %rd2, %rd49;
	ld.global.f64 	%fd167, [%rd50];
	add.s32 	%r60, %r59, %r20;
	mul.wide.s32 	%rd51, %r60, 8;
	add.s64 	%rd52, %rd1, %rd51;
	ld.global.f64 	%fd168, [%rd52];
	mul.wide.s32 	%rd53, %r3, 8;
	add.s64 	%rd54, %rd52, %rd53;
	ld.global.f64 	%fd169, [%rd54];
	add.s64 	%rd55, %rd54, %rd53;
	ld.global.f64 	%fd170, [%rd55];
$L__BB2_17:
	mul.wide.u32 	%rd56, %r74, 8;
	mov.u64 	%rd57, c_iLpFilter;
	add.s64 	%rd7, %rd57, %rd56;
	ld.const.f64 	%fd132, [%rd7];
	fma.rn.f64 	%fd69, %fd167, %fd132, %fd159;
	mov.u64 	%rd58, c_iHpFilter;
	add.s64 	%rd8, %rd58, %rd56;
	ld.const.f64 	%fd133, [%rd8];
	fma.rn.f64 	%fd70, %fd168, %fd133, %fd160;
	fma.rn.f64 	%fd71, %fd169, %fd132, %fd161;
	fma.rn.f64 	%fd72, %fd170, %fd133, %fd162;
	not.b32 	%r62, %r74;
	add.s32 	%r16, %r4, %r62;
	setp.ge.s32 	%p24, %r16, %r5;
	and.b32  	%r63, %r16, -2147483647;
	setp.ne.s32 	%p25, %r63, 0;
	mov.f64 	%fd171, 0d0000000000000000;
	or.pred  	%p26, %p25, %p24;
	mov.f64 	%fd172, %fd171;
	mov.f64 	%fd173, %fd171;
	mov.f64 	%fd174, %fd171;
	@%p26 bra 	$L__BB2_19;
	shr.u32 	%r64, %r16, 1;
	mad.lo.s32 	%r65, %r64, %r24, %r32;
	mul.wide.u32 	%rd59, %r65, 8;
	add.s64 	%rd60, %rd2, %rd59;
	ld.global.f64 	%fd171, [%rd60];
	add.s32 	%r66, %r65, %r20;
	mul.wide.s32 	%rd61, %r66, 8;
	add.s64 	%rd62, %rd1, %rd61;
	ld.global.f64 	%fd172, [%rd62];
	mul.wide.s32 	%rd63, %r3, 8;
	add.s64 	%rd64, %rd62, %rd63;
	ld.global.f64 	%fd173, [%rd64];
	add.s64 	%rd65, %rd64, %rd63;
	ld.global.f64 	%fd174, [%rd65];
$L__BB2_19:
	ld.const.f64 	%fd134, [%rd7+8];
	fma.rn.f64 	%fd159, %fd171, %fd134, %fd69;
	ld.const.f64 	%fd135, [%rd8+8];
	fma.rn.f64 	%fd160, %fd172, %fd135, %fd70;
	fma.rn.f64 	%fd161, %fd173, %fd134, %fd71;
	fma.rn.f64 	%fd162, %fd174, %fd135, %fd72;
	add.s32 	%r74, %r74, 2;
$L__BB2_20:
	and.b32  	%r67, %r23, 1;
	setp.eq.b32 	%p27, %r67, 1;
	not.pred 	%p28, %p27;
	@%p28 bra 	$L__BB2_24;
	sub.s32 	%r19, %r4, %r74;
	setp.ge.s32 	%p29, %r19, %r5;
	and.b32  	%r68, %r19, -2147483647;
	setp.ne.s32 	%p30, %r68, 0;
	mov.f64 	%fd183, 0d0000000000000000;
	or.pred  	%p31, %p30, %p29;
	mov.f64 	%fd184, %fd183;
	mov.f64 	%fd185, %fd183;
	mov.f64 	%fd186, %fd183;
	@%p31 bra 	$L__BB2_23;
	shr.u32 	%r69, %r19, 1;
	mad.lo.s32 	%r70, %r69, %r24, %r32;
	mul.wide.u32 	%rd66, %r70, 8;
	add.s64 	%rd67, %rd2, %rd66;
	ld.global.f64 	%fd183, [%rd67];
	add.s32 	%r71, %r70, %r20;
	mul.wide.s32 	%rd68, %r71, 8;
	add.s64 	%rd69, %rd1, %rd68;
	ld.global.f64 	%fd184, [%rd69];
	mul.wide.s32 	%rd70, %r3, 8;
	add.s64 	%rd71, %rd69, %rd70;
	ld.global.f64 	%fd185, [%rd71];
	add.s64 	%rd72, %rd71, %rd70;
	ld.global.f64 	%fd186, [%rd72];
$L__BB2_23:
	mul.wide.u32 	%rd73, %r74, 8;
	mov.u64 	%rd74, c_iLpFilter;
	add.s64 	%rd75, %rd74, %rd73;
	ld.const.f64 	%fd137, [%rd75];
	fma.rn.f64 	%fd159, %fd183, %fd137, %fd159;
	mov.u64 	%rd76, c_iHpFilter;
	add.s64 	%rd77, %rd76, %rd73;
	ld.const.f64 	%fd138, [%rd77];
	fma.rn.f64 	%fd160, %fd184, %fd138, %fd160;
	fma.rn.f64 	%fd161, %fd185, %fd137, %fd161;
	fma.rn.f64 	%fd162, %fd186, %fd138, %fd162;
$L__BB2_24:
	add.f64 	%fd191, %fd159, %fd160;
	add.f64 	%fd192, %fd161, %fd162;
$L__BB2_25:
	mul.wide.u32 	%rd78, %r32, 8;
	add.s64 	%rd79, %rd3, %rd78;
	st.global.f64 	[%rd79], %fd191;
	add.s64 	%rd80, %rd4, %rd78;
	st.global.f64 	[%rd80], %fd192;
$L__BB2_26:
	ret;

}
	// .globl	_Z10iDwt1D_RowPdmS_miiiiS_
.visible .entry _Z10iDwt1D_RowPdmS_miiiiS_(
	.param .u64 .ptr .align 1 _Z10iDwt1D_RowPdmS_miiiiS__param_0,
	.param .u64 _Z10iDwt1D_RowPdmS_miiiiS__param_1,
	.param .u64 .ptr .align 1 _Z10iDwt1D_RowPdmS_miiiiS__param_2,
	.param .u64 _Z10iDwt1D_RowPdmS_miiiiS__param_3,
	.param .u32 _Z10iDwt1D_RowPdmS_miiiiS__param_4,
	.param .u32 _Z10iDwt1D_RowPdmS_miiiiS__param_5,
	.param .u32 _Z10iDwt1D_RowPdmS_miiiiS__param_6,
	.param .u32 _Z10iDwt1D_RowPdmS_miiiiS__param_7,
	.param .u64 .ptr .align 1 _Z10iDwt1D_RowPdmS_miiiiS__param_8
)
{
	.reg .pred 	%p<58>;
	.reg .b32 	%r<97>;
	.reg .b64 	%rd<79>;
	.reg .b64 	%fd<207>;

	ld.param.u64 	%rd9, [_Z10iDwt1D_RowPdmS_miiiiS__param_0];
	ld.param.u64 	%rd10, [_Z10iDwt1D_RowPdmS_miiiiS__param_1];
	ld.param.u64 	%rd11, [_Z10iDwt1D_RowPdmS_miiiiS__param_2];
	ld.param.u64 	%rd12, [_Z10iDwt1D_RowPdmS_miiiiS__param_3];
	ld.param.u32 	%r30, [_Z10iDwt1D_RowPdmS_miiiiS__param_4];
	ld.param.u32 	%r33, [_Z10iDwt1D_RowPdmS_miiiiS__param_5];
	ld.param.u32 	%r31, [_Z10iDwt1D_RowPdmS_miiiiS__param_6];
	ld.param.u32 	%r32, [_Z10iDwt1D_RowPdmS_miiiiS__param_7];
	ld.param.u64 	%rd13, [_Z10iDwt1D_RowPdmS_miiiiS__param_8];
	mov.u32 	%r35, %tid.x;
	mov.u32 	%r36, %ctaid.x;
	mov.u32 	%r37, %ntid.x;
	mad.lo.s32 	%r1, %r36, %r37, %r35;
	mov.u32 	%r38, %tid.y;
	mov.u32 	%r39, %ctaid.y;
	mov.u32 	%r40, %ntid.y;
	mad.lo.s32 	%r41, %r39, %r40, %r38;
	setp.ge.s32 	%p1, %r1, %r31;
	setp.ge.s32 	%p2, %r41, %r33;
	or.pred  	%p3, %p1, %p2;
	@%p3 bra 	$L__BB3_45;
	cvta.to.global.u64 	%rd14, %rd9;
	cvta.to.global.u64 	%rd15, %rd11;
	cvt.u64.u32 	%rd16, %r41;
	mad.lo.s64 	%rd1, %rd10, %rd16, %rd14;
	mad.lo.s64 	%rd2, %rd12, %rd16, %rd15;
	setp.lt.s32 	%p4, %r32, 1;
	mov.f64 	%fd206, 0d0000000000000000;
	@%p4 bra 	$L__BB3_44;
	add.s32 	%r43, %r1, %r32;
	add.s32 	%r3, %r43, -2;
	shl.b32 	%r44, %r30, 1;
	add.s32 	%r4, %r44, -1;
	and.b32  	%r5, %r32, 7;
	setp.lt.u32 	%p5, %r32, 8;
	mov.f64 	%fd205, 0d0000000000000000;
	mov.b32 	%r95, 0;
	mov.f64 	%fd204, %fd205;
	@%p5 bra 	$L__BB3_21;
	and.b32  	%r95, %r32, 2147483640;
	mov.f64 	%fd205, 0d0000000000000000;
	mov.b32 	%r93, 0;
	mov.u64 	%rd21, c_iLpFilter;
	mov.u64 	%rd22, c_iHpFilter;
$L__BB3_4:
	.pragma "nounroll";
	sub.s32 	%r8, %r3, %r93;
	setp.ge.s32 	%p6, %r8, %r4;
	and.b32  	%r46, %r8, -2147483647;
	setp.ne.s32 	%p7, %r46, 0;
	mov.f64 	%fd162, 0d0000000000000000;
	or.pred  	%p8, %p7, %p6;
	mov.f64 	%fd163, %fd162;
	@%p8 bra 	$L__BB3_6;
	shr.u32 	%r47, %r8, 1;
	mul.wide.u32 	%rd17, %r47, 8;
	add.s64 	%rd18, %rd1, %rd17;
	ld.global.f64 	%fd162, [%rd18];
	add.s64 	%rd19, %rd2, %rd17;
	ld.global.f64 	%fd163, [%rd19];
$L__BB3_6:
	mul.wide.u32 	%rd20, %r93, 8;
	add.s64 	%rd3, %rd21, %rd20;
	ld.const.f64 	%fd115, [%rd3];
	fma.rn.f64 	%fd7, %fd162, %fd115, %fd204;
	add.s64 	%rd4, %rd22, %rd20;
	ld.const.f64 	%fd116, [%rd4];
	fma.rn.f64 	%fd8, %fd163, %fd116, %fd205;
	not.b32 	%r48, %r93;
	add.s32 	%r9, %r3, %r48;
	setp.ge.s32 	%p9, %r9, %r4;
	and.b32  	%r49, %r9, -2147483647;
	setp.ne.s32 	%p10, %r49, 0;
	mov.f64 	%fd164, 0d0000000000000000;
	or.pred  	%p11, %p10, %p9;
	mov.f64 	%fd165, %fd164;
	@%p11 bra 	$L__BB3_8;
	shr.u32 	%r50, %r9, 1;
	mul.wide.u32 	%rd23, %r50, 8;
	add.s64 	%rd24, %rd1, %rd23;
	ld.global.f64 	%fd164, [%rd24];
	add.s64 	%rd25, %rd2, %rd23;
	ld.global.f64 	%fd165, [%rd25];
$L__BB3_8:
	ld.const.f64 	%fd118, [%rd3+8];
	fma.rn.f64 	%fd13, %fd164, %fd118, %fd7;
	ld.const.f64 	%fd119, [%rd4+8];
	fma.rn.f64 	%fd14, %fd165, %fd119, %fd8;
	sub.s32 	%r51, %r3, %r93;
	add.s32 	%r10, %r51, -2;
	setp.ge.s32 	%p12, %r10, %r4;
	and.b32  	%r52, %r10, -2147483647;
	setp.ne.s32 	%p13, %r52, 0;
	mov.f64 	%fd166, 0d0000000000000000;
	or.pred  	%p14, %p13, %p12;
	mov.f64 	%fd167, %fd166;
	@%p14 bra 	$L__BB3_10;
	shr.u32 	%r53, %r10, 1;
	mul.wide.u32 	%rd26, %r53, 8;
	add.s64 	%rd27, %rd1, %rd26;
	ld.global.f64 	%fd166, [%rd27];
	add.s64 	%rd28, %rd2, %rd26;
	ld.global.f64 	%fd167, [%rd28];
$L__BB3_10:
	ld.const.f64 	%fd121, [%rd3+16];
	fma.rn.f64 	%fd19, %fd166, %fd121, %fd13;
	ld.const.f64 	%fd122, [%rd4+16];
	fma.rn.f64 	%fd20, %fd167, %fd122, %fd14;
	sub.s32 	%r54, %r3, %r93;
	add.s32 	%r11, %r54, -3;
	setp.ge.s32 	%p15, %r11, %r4;
	and.b32  	%r55, %r11, -2147483647;
	setp.ne.s32 	%p16, %r55, 0;
	mov.f64 	%fd168, 0d0000000000000000;
	or.pred  	%p17, %p16, %p15;
	mov.f64 	%fd169, %fd168;
	@%p17 bra 	$L__BB3_12;
	shr.u32 	%r56, %r11, 1;
	mul.wide.u32 	%rd29, %r56, 8;
	add.s64 	%rd30, %rd1, %rd29;
	ld.global.f64 	%fd168, [%rd30];
	add.s64 	%rd31, %rd2, %rd29;
	ld.global.f64 	%fd169, [%rd31];
$L__BB3_12:
	ld.const.f64 	%fd124, [%rd3+24];
	fma.rn.f64 	%fd25, %fd168, %fd124, %fd19;
	ld.const.f64 	%fd125, [%rd4+24];
	fma.rn.f64 	%fd26, %fd169, %fd125, %fd20;
	sub.s32 	%r57, %r3, %r93;
	add.s32 	%r12, %r57, -4;
	setp.ge.s32 	%p18, %r12, %r4;
	and.b32  	%r58, %r12, -2147483647;
	setp.ne.s32 	%p19, %r58, 0;
	mov.f64 	%fd170, 0d0000000000000000;
	or.pred  	%p20, %p19, %p18;
	mov.f64 	%fd171, %fd170;
	@%p20 bra 	$L__BB3_14;
	shr.u32 	%r59, %r12, 1;
	mul.wide.u32 	%rd32, %r59, 8;
	add.s64 	%rd33, %rd1, %rd32;
	ld.global.f64 	%fd170, [%rd33];
	add.s64 	%rd34, %rd2, %rd32;
	ld.global.f64 	%fd171, [%rd34];
$L__BB3_14:
	ld.const.f64 	%fd127, [%rd3+32];
	fma.rn.f64 	%fd31, %fd170, %fd127, %fd25;
	ld.const.f64 	%fd128, [%rd4+32];
	fma.rn.f64 	%fd32, %fd171, %fd128, %fd26;
	sub.s32 	%r60, %r3, %r93;
	add.s32 	%r13, %r60, -5;
	setp.ge.s32 	%p21, %r13, %r4;
	and.b32  	%r61, %r13, -2147483647;
	setp.ne.s32 	%p22, %r61, 0;
	mov.f64 	%fd172, 0d0000000000000000;
	or.pred  	%p23, %p22, %p21;
	mov.f64 	%fd173, %fd172;
	@%p23 bra 	$L__BB3_16;
	shr.u32 	%r62, %r13, 1;
	mul.wide.u32 	%rd35, %r62, 8;
	add.s64 	%rd36, %rd1, %rd35;
	ld.global.f64 	%fd172, [%rd36];
	add.s64 	%rd37, %rd2, %rd35;
	ld.global.f64 	%fd173, [%rd37];
$L__BB3_16:
	ld.const.f64 	%fd130, [%rd3+40];
	fma.rn.f64 	%fd37, %fd172, %fd130, %fd31;
	ld.const.f64 	%fd131, [%rd4+40];
	fma.rn.f64 	%fd38, %fd173, %fd131, %fd32;
	sub.s32 	%r63, %r3, %r93;
	add.s32 	%r14, %r63, -6;
	setp.ge.s32 	%p24, %r14, %r4;
	and.b32  	%r64, %r14, -2147483647;
	setp.ne.s32 	%p25, %r64, 0;
	mov.f64 	%fd174, 0d0000000000000000;
	or.pred  	%p26, %p25, %p24;
	mov.f64 	%fd175, %fd174;
	@%p26 bra 	$L__BB3_18;
	shr.u32 	%r65, %r14, 1;
	mul.wide.u32 	%rd38, %r65, 8;
	add.s64 	%rd39, %rd1, %rd38;
	ld.global.f64 	%fd174, [%rd39];
	add.s64 	%rd40, %rd2, %rd38;
	ld.global.f64 	%fd175, [%rd40];
$L__BB3_18:
	ld.const.f64 	%fd133, [%rd3+48];
	fma.rn.f64 	%fd43, %fd174, %fd133, %fd37;
	ld.const.f64 	%fd134, [%rd4+48];
	fma.rn.f64 	%fd44, %fd175, %fd134, %fd38;
	sub.s32 	%r66, %r3, %r93;
	add.s32 	%r15, %r66, -7;
	setp.ge.s32 	%p27, %r15, %r4;
	and.b32  	%r67, %r15, -2147483647;
	setp.ne.s32 	%p28, %r67, 0;
	mov.f64 	%fd176, 0d0000000000000000;
	or.pred  	%p29, %p28, %p27;
	mov.f64 	%fd177, %fd176;
	@%p29 bra 	$L__BB3_20;
	shr.u32 	%r68, %r15, 1;
	mul.wide.u32 	%rd41, %r68, 8;
	add.s64 	%rd42, %rd1, %rd41;
	ld.global.f64 	%fd176, [%rd42];
	add.s64 	%rd43, %rd2, %rd41;
	ld.global.f64 	%fd177, [%rd43];
$L__BB3_20:
	ld.const.f64 	%fd135, [%rd3+56];
	fma.rn.f64 	%fd204, %fd176, %fd135, %fd43;
	ld.const.f64 	%fd136, [%rd4+56];
	fma.rn.f64 	%fd205, %fd177, %fd136, %fd44;
	add.s32 	%r93, %r93, 8;
	setp.ne.s32 	%p30, %r93, %r95;
	@%p30 bra 	$L__BB3_4;
$L__BB3_21:
	setp.eq.s32 	%p31, %r5, 0;
	@%p31 bra 	$L__BB3_43;
	and.b32  	%r18, %r32, 3;
	setp.lt.u32 	%p32, %r5, 4;
	@%p32 bra 	$L__BB3_32;
	sub.s32 	%r19, %r3, %r95;
	setp.ge.s32 	%p33, %r19, %r4;
	and.b32  	%r70, %r19, -2147483647;
	setp.ne.s32 	%p34, %r70, 0;
	mov.f64 	%fd182, 0d0000000000000000;
	or.pred  	%p35, %p34, %p33;
	mov.f64 	%fd183, %fd182;
	@%p35 bra 	$L__BB3_25;
	shr.u32 	%r71, %r19, 1;
	mul.wide.u32 	%rd44, %r71, 8;
	add.s64 	%rd45, %rd1, %rd44;
	ld.global.f64 	%fd182, [%rd45];
	add.s64 	%rd46, %rd2, %rd44;
	ld.global.f64 	%fd183, [%rd46];
$L__BB3_25:
	mul.wide.u32 	%rd47, %r95, 8;
	mov.u64 	%rd48, c_iLpFilter;
	add.s64 	%rd5, %rd48, %rd47;
	ld.const.f64 	%fd140, [%rd5];
	fma.rn.f64 	%fd59, %fd182, %fd140, %fd204;
	mov.u64 	%rd49, c_iHpFilter;
	add.s64 	%rd6, %rd49, %rd47;
	ld.const.f64 	%fd141, [%rd6];
	fma.rn.f64 	%fd60, %fd183, %fd141, %fd205;
	not.b32 	%r73, %r95;
	add.s32 	%r20, %r3, %r73;
	setp.ge.s32 	%p36, %r20, %r4;
	and.b32  	%r74, %r20, -2147483647;
	setp.ne.s32 	%p37, %r74, 0;
	mov.f64 	%fd184, 0d0000000000000000;
	or.pred  	%p38, %p37, %p36;
	mov.f64 	%fd185, %fd184;
	@%p38 bra 	$L__BB3_27;
	shr.u32 	%r75, %r20, 1;
	mul.wide.u32 	%rd50, %r75, 8;
	add.s64 	%rd51, %rd1, %rd50;
	ld.global.f64 	%fd184, [%rd51];
	add.s64 	%rd52, %rd2, %rd50;
	ld.global.f64 	%fd185, [%rd52];
$L__BB3_27:
	ld.const.f64 	%fd143, [%rd5+8];
	fma.rn.f64 	%fd65, %fd184, %fd143, %fd59;
	ld.const.f64 	%fd144, [%rd6+8];
	fma.rn.f64 	%fd66, %fd185, %fd144, %fd60;
	add.s32 	%r21, %r19, -2;
	setp.ge.s32 	%p39, %r21, %r4;
	and.b32  	%r78, %r21, -2147483647;
	setp.ne.s32 	%p40, %r78, 0;
	mov.f64 	%fd186, 0d0000000000000000;
	or.pred  	%p41, %p40, %p39;
	mov.f64 	%fd187, %fd186;
	@%p41 bra 	$L__BB3_29;
	shr.u32 	%r79, %r21, 1;
	mul.wide.u32 	%rd53, %r79, 8;
	add.s64 	%rd54, %rd1, %rd53;
	ld.global.f64 	%fd186, [%rd54];
	add.s64 	%rd55, %rd2, %rd53;
	ld.global.f64 	%fd187, [%rd55];
$L__BB3_29:
	ld.const.f64 	%fd146, [%rd5+16];
	fma.rn.f64 	%fd71, %fd186, %fd146, %fd65;
	ld.const.f64 	%fd147, [%rd6+16];
	fma.rn.f64 	%fd72, %fd187, %fd147, %fd66;
	add.s32 	%r22, %r19, -3;
	setp.ge.s32 	%p42, %r22, %r4;
	and.b32  	%r82, %r22, -2147483647;
	setp.ne.s32 	%p43, %r82, 0;
	mov.f64 	%fd188, 0d0000000000000000;
	or.pred  	%p44, %p43, %p42;
	mov.f64 	%fd189, %fd188;
	@%p44 bra 	$L__BB3_31;
	shr.u32 	%r83, %r22, 1;
	mul.wide.u32 	%rd56, %r83, 8;
	add.s64 	%rd57, %rd1, %rd56;
	ld.global.f64 	%fd188, [%rd57];
	add.s64 	%rd58, %rd2, %rd56;
	ld.global.f64 	%fd189, [%rd58];
$L__BB3_31:
	ld.const.f64 	%fd148, [%rd5+24];
	fma.rn.f64 	%fd204, %fd188, %fd148, %fd71;
	ld.const.f64 	%fd149, [%rd6+24];
	fma.rn.f64 	%fd205, %fd189, %fd149, %fd72;
	add.s32 	%r95, %r95, 4;
$L__BB3_32:
	setp.eq.s32 	%p45, %r18, 0;
	@%p45 bra 	$L__BB3_43;
	setp.eq.s32 	%p46, %r18, 1;
	@%p46 bra 	$L__BB3_39;
	sub.s32 	%r25, %r3, %r95;
	setp.ge.s32 	%p47, %r25, %r4;
	and.b32  	%r84, %r25, -2147483647;
	setp.ne.s32 	%p48, %r84, 0;
	mov.f64 	%fd194, 0d0000000000000000;
	or.pred  	%p49, %p48, %p47;
	mov.f64 	%fd195, %fd194;
	@%p49 bra 	$L__BB3_36;
	shr.u32 	%r85, %r25, 1;
	mul.wide.u32 	%rd59, %r85, 8;
	add.s64 	%rd60, %rd1, %rd59;
	ld.global.f64 	%fd194, [%rd60];
	add.s64 	%rd61, %rd2, %rd59;
	ld.global.f64 	%fd195, [%rd61];
$L__BB3_36:
	mul.wide.u32 	%rd62, %r95, 8;
	mov.u64 	%rd63, c_iLpFilter;
	add.s64 	%rd7, %rd63, %rd62;
	ld.const.f64 	%fd153, [%rd7];
	fma.rn.f64 	%fd87, %fd194, %fd153, %fd204;
	mov.u64 	%rd64, c_iHpFilter;
	add.s64 	%rd8, %rd64, %rd62;
	ld.const.f64 	%fd154, [%rd8];
	fma.rn.f64 	%fd88, %fd195, %fd154, %fd205;
	not.b32 	%r86, %r95;
	add.s32 	%r26, %r3, %r86;
	setp.ge.s32 	%p50, %r26, %r4;
	and.b32  	%r87, %r26, -2147483647;
	setp.ne.s32 	%p51, %r87, 0;
	mov.f64 	%fd196, 0d0000000000000000;
	or.pred  	%p52, %p51, %p50;
	mov.f64 	%fd197, %fd196;
	@%p52 bra 	$L__BB3_38;
	shr.u32 	%r88, %r26, 1;
	mul.wide.u32 	%rd65, %r88, 8;
	add.s64 	%rd66, %rd1, %rd65;
	ld.global.f64 	%fd196, [%rd66];
	add.s64 	%rd67, %rd2, %rd65;
	ld.global.f64 	%fd197, [%rd67];
$L__BB3_38:
	ld.const.f64 	%fd155, [%rd7+8];
	fma.rn.f64 	%fd204, %fd196, %fd155, %fd87;
	ld.const.f64 	%fd156, [%rd8+8];
	fma.rn.f64 	%fd205, %fd197, %fd156, %fd88;
	add.s32 	%r95, %r95, 2;
$L__BB3_39:
	and.b32  	%r89, %r32, 1;
	setp.eq.b32 	%p53, %r89, 1;
	not.pred 	%p54, %p53;
	@%p54 bra 	$L__BB3_43;
	sub.s32 	%r29, %r3, %r95;
	setp.ge.s32 	%p55, %r29, %r4;
	and.b32  	%r90, %r29, -2147483647;
	setp.ne.s32 	%p56, %r90, 0;
	mov.f64 	%fd202, 0d0000000000000000;
	or.pred  	%p57, %p56, %p55;
	mov.f64 	%fd203, %fd202;
	@%p57 bra 	$L__BB3_42;
	shr.u32 	%r91, %r29, 1;
	mul.wide.u32 	%rd68, %r91, 8;
	add.s64 	%rd69, %rd1, %rd68;
	ld.global.f64 	%fd202, [%rd69];
	add.s64 	%rd70, %rd2, %rd68;
	ld.global.f64 	%fd203, [%rd70];
$L__BB3_42:
	mul.wide.u32 	%rd71, %r95, 8;
	mov.u64 	%rd72, c_iLpFilter;
	add.s64 	%rd73, %rd72, %rd71;
	ld.const.f64 	%fd158, [%rd73];
	fma.rn.f64 	%fd204, %fd202, %fd158, %fd204;
	mov.u64 	%rd74, c_iHpFilter;
	add.s64 	%rd75, %rd74, %rd71;
	ld.const.f64 	%fd159, [%rd75];
	fma.rn.f64 	%fd205, %fd203, %fd159, %fd205;
$L__BB3_43:
	add.f64 	%fd206, %fd204, %fd205;
$L__BB3_44:
	mad.lo.s32 	%r92, %r31, %r41, %r1;
	cvta.to.global.u64 	%rd76, %rd13;
	mul.wide.s32 	%rd77, %r92, 8;
	add.s64 	%rd78, %rd76, %rd77;
	st.global.f64 	[%rd78], %fd206;
$L__BB3_45:
	ret;

}
	// .globl	_Z4dampiiiP7double2Pd
.visible .entry _Z4dampiiiP7double2Pd(
	.param .u32 _Z4dampiiiP7double2Pd_param_0,
	.param .u32 _Z4dampiiiP7double2Pd_param_1,
	.param .u32 _Z4dampiiiP7double2Pd_param_2,
	.param .u64 .ptr .align 1 _Z4dampiiiP7double2Pd_param_3,
	.param .u64 .ptr .align 1 _Z4dampiiiP7double2Pd_param_4
)
{
	.reg .pred 	%p<6>;
	.reg .b32 	%r<15>;
	.reg .b64 	%rd<9>;
	.reg .b64 	%fd<7>;

	ld.param.u32 	%r4, [_Z4dampiiiP7double2Pd_param_0];
	ld.param.u32 	%r3, [_Z4dampiiiP7double2Pd_param_1];
	ld.param.u32 	%r6, [_Z4dampiiiP7double2Pd_param_2];
	ld.param.u64 	%rd1, [_Z4dampiiiP7double2Pd_param_3];
	ld.param.u64 	%rd2, [_Z4dampiiiP7double2Pd_param_4];
	mov.u32 	%r7, %ctaid.x;
	mov.u32 	%r8, %ntid.x;
	mov.u32 	%r9, %tid.x;
	mad.lo.s32 	%r1, %r7, %r8, %r9;
	mov.u32 	%r10, %ctaid.y;
	mov.u32 	%r11, %ntid.y;
	mov.u32 	%r12, %tid.y;
	mad.lo.s32 	%r13, %r10, %r11, %r12;
	setp.ge.s32 	%p1, %r1, %r3;
	setp.ge.s32 	%p2, %r13, %r4;
	or.pred  	%p3, %p1, %p2;
	setp.ge.s32 	%p4, %r1, %r6;
	or.pred  	%p5, %p3, %p4;
	@%p5 bra 	$L__BB4_2;
	cvta.to.global.u64 	%rd3, %rd2;
	cvta.to.global.u64 	%rd4, %rd1;
	mul.wide.s32 	%rd5, %r1, 8;
	add.s64 	%rd6, %rd3, %rd5;
	ld.global.f64 	%fd1, [%rd6];
	mad.lo.s32 	%r14, %r3, %r13, %r1;
	mul.wide.s32 	%rd7, %r14, 16;
	add.s64 	%rd8, %rd4, %rd7;
	ld.global.v2.f64 	{%fd2, %fd3}, [%rd8];
	mul.f64 	%fd4, %fd1, %fd2;
	st.global.f64 	[%rd8], %fd4;
	ld.global.f64 	%fd5, [%rd6];
	mul.f64 	%fd6, %fd5, %fd3;
	st.global.f64 	[%rd8+8], %fd6;
$L__BB4_2:
	ret;

}


// ===== COMPILED SASS (sm_100) =====

	.target	sm_100

	.elftype	@"ET_EXEC"


//--------------------- .note.nv.tkinfo           --------------------------
	.section	.note.nv.tkinfo,"",@"SHT_NOTE"
	.sectionflags	@"SHF_NOTE_NV_TKINFO"
	.tkinfo
        /*0018*/ 	.word	0x00000002
        /*0030*/ 	.string	""
        /*0030*/ 	.string	"ptxas"
        /*0030*/ 	.string	"Cuda compilation tools, release 13.0, V13.0.88"
        /*0030*/ 	.string	"Build cuda_13.0.r13.0/compiler.36424714_0"
        /*0030*/ 	.string	"-arch sm_100 -m 64 "



//--------------------- .note.nv.cuinfo           --------------------------
	.section	.note.nv.cuinfo,"",@"SHT_NOTE"
	.sectionflags	@"SHF_NOTE_NV_CUINFO"
        /*0018*/ 	.short	0x0002
        /*001a*/ 	.short	0x0064
        /*001c*/ 	.short	0x0082
	.zero		2


//--------------------- .nv.info                  --------------------------
	.section	.nv.info,"",@"SHT_CUDA_INFO"
	.align	4


	//----- nvinfo : EIATTR_REGCOUNT
	.align		4
        /*0000*/ 	.byte	0x04, 0x2f
        /*0002*/ 	.short	(.L_5 - .L_4)
	.align		4
.L_4:
        /*0004*/ 	.word	index@(_Z9Dwt1D_RowPdiimiS_mS_m)
        /*0008*/ 	.word	0x0000001e


	//----- nvinfo : EIATTR_FRAME_SIZE
	.align		4
.L_5:
        /*000c*/ 	.byte	0x04, 0x11
        /*000e*/ 	.short	(.L_7 - .L_6)
	.align		4
.L_6:
        /*0010*/ 	.word	index@(_Z9Dwt1D_RowPdiimiS_mS_m)
        /*0014*/ 	.word	0x00000000


	//----- nvinfo : EIATTR_REGCOUNT
	.align		4
.L_7:
        /*0018*/ 	.byte	0x04, 0x2f
        /*001a*/ 	.short	(.L_9 - .L_8)
	.align		4
.L_8:
        /*001c*/ 	.word	index@(_Z9Dwt1D_ColPdmS_miiiS_mS_i)
        /*0020*/ 	.word	0x0000001e


	//----- nvinfo : EIATTR_FRAME_SIZE
	.align		4
.L_9:
        /*0024*/ 	.byte	0x04, 0x11
        /*0026*/ 	.short	(.L_11 - .L_10)
	.align		4
.L_10:
        /*0028*/ 	.word	index@(_Z9Dwt1D_ColPdmS_miiiS_mS_i)
        /*002c*/ 	.word	0x00000000


	//----- nvinfo : EIATTR_REGCOUNT
	.align		4
.L_11:
        /*0030*/ 	.byte	0x04, 0x2f
        /*0032*/ 	.short	(.L_13 - .L_12)
	.align		4
.L_12:
        /*0034*/ 	.word	index@(_Z10iDwt1D_ColPdS_iiiiiS_mS_m)
        /*0038*/ 	.word	0x00000028


	//----- nvinfo : EIATTR_FRAME_SIZE
	.align		4
.L_13:
        /*003c*/ 	.byte	0x04, 0x11
        /*003e*/ 	.short	(.L_15 - .L_14)
	.align		4
.L_14:
        /*0040*/ 	.word	index@(_Z10iDwt1D_ColPdS_iiiiiS_mS_m)
        /*0044*/ 	.word	0x00000000


	//----- nvinfo : EIATTR_REGCOUNT
	.align		4
.L_15:
        /*0048*/ 	.byte	0x04, 0x2f
        /*004a*/ 	.short	(.L_17 - .L_16)
	.align		4
.L_16:
        /*004c*/ 	.word	index@(_Z10iDwt1D_RowPdmS_miiiiS_)
        /*0050*/ 	.word	0x00000020


	//----- nvinfo : EIATTR_FRAME_SIZE
	.align		4
.L_17:
        /*0054*/ 	.byte	0x04, 0x11
        /*0056*/ 	.short	(.L_19 - .L_18)
	.align		4
.L_18:
        /*0058*/ 	.word	index@(_Z10iDwt1D_RowPdmS_miiiiS_)
        /*005c*/ 	.word	0x00000000


	//----- nvinfo : EIATTR_REGCOUNT
	.align		4
.L_19:
        /*0060*/ 	.byte	0x04, 0x2f
        /*0062*/ 	.short	(.L_21 - .L_20)
	.align		4
.L_20:
        /*0064*/ 	.word	index@(_Z4dampiiiP7double2Pd)
        /*0068*/ 	.word	0x0000000e


	//----- nvinfo : EIATTR_FRAME_SIZE
	.align		4
.L_21:
        /*006c*/ 	.byte	0x04, 0x11
        /*006e*/ 	.short	(.L_23 - .L_22)
	.align		4
.L_22:
        /*0070*/ 	.word	index@(_Z4dampiiiP7double2Pd)
        /*0074*/ 	.word	0x00000000


	//----- nvinfo : EIATTR_MIN_STACK_SIZE
	.align		4
.L_23:
        /*0078*/ 	.byte	0x04, 0x12
        /*007a*/ 	.short	(.L_25 - .L_24)
	.align		4
.L_24:
        /*007c*/ 	.word	index@(_Z4dampiiiP7double2Pd)
        /*0080*/ 	.word	0x00000000


	//----- nvinfo : EIATTR_MIN_STACK_SIZE
	.align		4
.L_25:
        /*0084*/ 	.byte	0x04, 0x12
        /*0086*/ 	.short	(.L_27 - .L_26)
	.align		4
.L_26:
        /*0088*/ 	.word	index@(_Z10iDwt1D_RowPdmS_miiiiS_)
        /*008c*/ 	.word	0x00000000


	//----- nvinfo : EIATTR_MIN_STACK_SIZE
	.align		4
.L_27:
        /*0090*/ 	.byte	0x04, 0x12
        /*0092*/ 	.short	(.L_29 - .L_28)
	.align		4
.L_28:
        /*0094*/ 	.word	index@(_Z10iDwt1D_ColPdS_iiiiiS_mS_m)
        /*0098*/ 	.word	0x00000000


	//----- nvinfo : EIATTR_MIN_STACK_SIZE
	.align		4
.L_29:
        /*009c*/ 	.byte	0x04, 0x12
        /*009e*/ 	.short	(.L_31 - .L_30)
	.align		4
.L_30:
        /*00a0*/ 	.word	index@(_Z9Dwt1D_ColPdmS_miiiS_mS_i)
        /*00a4*/ 	.word	0x00000000


	//----- nvinfo : EIATTR_MIN_STACK_SIZE
	.align		4
.L_31:
        /*00a8*/ 	.byte	0x04, 0x12
        /*00aa*/ 	.short	(.L_33 - .L_32)
	.align		4
.L_32:
        /*00ac*/ 	.word	index@(_Z9Dwt1D_RowPdiimiS_mS_m)
        /*00b0*/ 	.word	0x00000000
.L_33:


//--------------------- .nv.compat                --------------------------
	.section	.nv.compat,"",@"SHT_CUDA_COMPAT_INFO"
	.align	4
        /*0000*/ 	.byte	0x02, 0x09, 0x00, 0x00, 0x02, 0x02, 0x01, 0x00, 0x02, 0x05, 0x05, 0x00, 0x03, 0x07, 0x01, 0x01
        /*0010*/ 	.byte	0x02, 0x03, 0x00, 0x00, 0x02, 0x06, 0x01, 0x00, 0x04, 0x0b, 0x08, 0x00, 0x01, 0x00, 0x00, 0x00
        /*0020*/ 	.byte	0x00, 0x00, 0x00, 0x00


//--------------------- .nv.info._Z4dampiiiP7double2Pd --------------------------
	.section	.nv.info._Z4dampiiiP7double2Pd,"",@"SHT_CUDA_INFO"
	.sectionflags	@""
	.align	4


	//----- nvinfo : EIATTR_CUDA_API_VERSION
	.align		4
        /*0000*/ 	.byte	0x04, 0x37
        /*0002*/ 	.short	(.L_35 - .L_34)
.L_34:
        /*0004*/ 	.word	0x00000082


	//----- nvinfo : EIATTR_KPARAM_INFO
	.align		4
.L_35:
        /*0008*/ 	.byte	0x04, 0x17
        /*000a*/ 	.short	(.L_37 - .L_36)
.L_36:
        /*000c*/ 	.word	0x00000000
        /*0010*/ 	.short	0x0004
        /*0012*/ 	.short	0x0018
        /*0014*/ 	.byte	0x00, 0xf5, 0x21, 0x00


	//----- nvinfo : EIATTR_KPARAM_INFO
	.align		4
.L_37:
        /*0018*/ 	.byte	0x04, 0x17
        /*001a*/ 	.short	(.L_39 - .L_38)
.L_38:
        /*001c*/ 	.word	0x00000000
        /*0020*/ 	.short	0x0003
        /*0022*/ 	.short	0x0010
        /*0024*/ 	.byte	0x00, 0xf5, 0x21, 0x00


	//----- nvinfo : EIATTR_KPARAM_INFO
	.align		4
.L_39:
        /*0028*/ 	.byte	0x04, 0x17
        /*002a*/ 	.short	(.L_41 - .L_40)
.L_40:
        /*002c*/ 	.word	0x00000000
        /*0030*/ 	.short	0x0002
        /*0032*/ 	.short	0x0008
        /*0034*/ 	.byte	0x00, 0xf0, 0x11, 0x00


	//----- nvinfo : EIATTR_KPARAM_INFO
	.align		4
.L_41:
        /*0038*/ 	.byte	0x04, 0x17
        /*003a*/ 	.short	(.L_43 - .L_42)
.L_42:
        /*003c*/ 	.word	0x00000000
        /*0040*/ 	.short	0x0001
        /*0042*/ 	.short	0x0004
        /*0044*/ 	.byte	0x00, 0xf0, 0x11, 0x00


	//----- nvinfo : EIATTR_KPARAM_INFO
	.align		4
.L_43:
        /*0048*/ 	.byte	0x04, 0x17
        /*004a*/ 	.short	(.L_45 - .L_44)
.L_44:
        /*004c*/ 	.word	0x00000000
        /*0050*/ 	.short	0x0000
        /*0052*/ 	.short	0x0000
        /*0054*/ 	.byte	0x00, 0xf0, 0x11, 0x00


	//----- nvinfo : EIATTR_SPARSE_MMA_MASK
	.align		4
.L_45:
        /*0058*/ 	.byte	0x03, 0x50
        /*005a*/ 	.short	0x0000


	//----- nvinfo : EIATTR_MAXREG_COUNT
	.align		4
        /*005c*/ 	.byte	0x03, 0x1b
        /*005e*/ 	.short	0x00ff


	//----- nvinfo : EIATTR_MERCURY_ISA_VERSION
	.align		4
        /*0060*/ 	.byte	0x03, 0x5f
        /*0062*/ 	.short	0x0101


	//----- nvinfo : EIATTR_VRC_CTA_INIT_COUNT
	.align		4
        /*0064*/ 	.byte	0x02, 0x4a
	.zero		1
	.zero		1


	//----- nvinfo : EIATTR_EXIT_INSTR_OFFSETS
	.align		4
        /*0068*/ 	.byte	0x04, 0x1c
        /*006a*/ 	.short	(.L_47 - .L_46)


	//   ....[0]....
.L_46:
        /*006c*/ 	.word	0x000000e0


	//   ....[1]....
        /*0070*/ 	.word	0x000001c0


	//----- nvinfo : EIATTR_CBANK_PARAM_SIZE
	.align		4
.L_47:
        /*0074*/ 	.byte	0x03, 0x19
        /*0076*/ 	.short	0x0020


	//----- nvinfo : EIATTR_PARAM_CBANK
	.align		4
        /*0078*/ 	.byte	0x04, 0x0a
        /*007a*/ 	.short	(.L_49 - .L_48)
	.align		4
.L_48:
        /*007c*/ 	.word	index@(.nv.constant0._Z4dampiiiP7double2Pd)
        /*0080*/ 	.short	0x0380
        /*0082*/ 	.short	0x0020


	//----- nvinfo : EIATTR_SW_WAR
	.align		4
.L_49:
        /*0084*/ 	.byte	0x04, 0x36
        /*0086*/ 	.short	(.L_51 - .L_50)
.L_50:
        /*0088*/ 	.word	0x00000008
.L_51:


//--------------------- .nv.info._Z10iDwt1D_RowPdmS_miiiiS_ --------------------------
	.section	.nv.info._Z10iDwt1D_RowPdmS_miiiiS_,"",@"SHT_CUDA_INFO"
	.sectionflags	@""
	.align	4


	//----- nvinfo : EIATTR_CUDA_API_VERSION
	.align		4
        /*0000*/ 	.byte	0x04, 0x37
        /*0002*/ 	.short	(.L_53 - .L_52)
.L_52:
        /*0004*/ 	.word	0x00000082


	//----- nvinfo : EIATTR_KPARAM_INFO
	.align		4
.L_53:
        /*0008*/ 	.byte	0x04, 0x17
        /*000a*/ 	.short	(.L_55 - .L_54)
.L_54:
        /*000c*/ 	.word	0x00000000
        /*0010*/ 	.short	0x0008
        /*0012*/ 	.short	0x0030
        /*0014*/ 	.byte	0x00, 0xf5, 0x21, 0x00


	//----- nvinfo : EIATTR_KPARAM_INFO
	.align		4
.L_55:
        /*0018*/ 	.byte	0x04, 0x17
        /*001a*/ 	.short	(.L_57 - .L_56)
.L_56:
        /*001c*/ 	.word	0x00000000
        /*0020*/ 	.short	0x0007
        /*0022*/ 	.short	0x002c
        /*0024*/ 	.byte	0x00, 0xf0, 0x11, 0x00


	//----- nvinfo : EIATTR_KPARAM_INFO
	.align		4
.L_57:
        /*0028*/ 	.byte	0x04, 0x17
        /*002a*/ 	.short	(.L_59 - .L_58)
.L_58:
        /*002c*/ 	.word	0x00000000
        /*0030*/ 	.short	0x0006
        /*0032*/ 	.short	0x0028
        /*0034*/ 	.byte	0x00, 0xf0, 0x11, 0x00


	//----- nvinfo : EIATTR_KPARAM_INFO
	.align		4
.L_59:
        /*0038*/ 	.byte	0x04, 0x17
        /*003a*/ 	.short	(.L_61 - .L_60)
.L_60:
        /*003c*/ 	.word	0x00000000
        /*0040*/ 	.short	0x0005
        /*0042*/ 	.short	0x0024
        /*0044*/ 	.byte	0x00, 0xf0, 0x11, 0x00


	//----- nvinfo : EIATTR_KPARAM_INFO
	.align		4
.L_61:
        /*0048*/ 	.byte	0x04, 0x17
        /*004a*/ 	.short	(.L_63 - .L_62)
.L_62:
        /*004c*/ 	.word	0x00000000
        /*0050*/ 	.short	0x0004
        /*0052*/ 	.short	0x0020
        /*0054*/ 	.byte	0x00, 0xf0, 0x11, 0x00


	//----- nvinfo : EIATTR_KPARAM_INFO
	.align		4
.L_63:
        /*0058*/ 	.byte	0x04, 0x17
        /*005a*/ 	.short	(.L_65 - .L_64)
.L_64:
        /*005c*/ 	.word	0x00000000
        /*0060*/ 	.short	0x0003
        /*0062*/ 	.short	0x0018
        /*0064*/ 	.byte	0x00, 0xf0, 0x21, 0x00


	//----- nvinfo : EIATTR_KPARAM_INFO
	.align		4
.L_65:
        /*0068*/ 	.byte	0x04, 0x17
        /*006a*/ 	.short	(.L_67 - .L_66)
.L_66:
        /*006c*/ 	.word	0x00000000
        /*0070*/ 	.short	0x0002
        /*0072*/ 	.short	0x0010
        /*0074*/ 	.byte	0x00, 0xf5, 0x21, 0x00


	//----- nvinfo : EIATTR_KPARAM_INFO
	.align		4
.L_67:
        /*0078*/ 	.byte	0x04, 0x17
        /*007a*/ 	.short	(.L_69 - .L_68)
.L_68:
        /*007c*/ 	.word	0x00000000
        /*0080*/ 	.short	0x0001
        /*0082*/ 	.short	0x0008
        /*0084*/ 	.byte	0x00, 0xf0, 0x21, 0x00


	//----- nvinfo : EIATTR_KPARAM_INFO
	.align		4
.L_69:
        /*0088*/ 	.byte	0x04, 0x17
        /*008a*/ 	.short	(.L_71 - .L_70)
.L_70:
        /*008c*/ 	.word	0x00000000
        /*0090*/ 	.short	0x0000
        /*0092*/ 	.short	0x0000
        /*0094*/ 	.byte	0x00, 0xf5, 0x21, 0x00


	//----- nvinfo : EIATTR_SPARSE_MMA_MASK
	.align		4
.L_71:
        /*0098*/ 	.byte	0x03, 0x50
        /*009a*/ 	.short	0x0000


	//----- nvinfo : EIATTR_MAXREG_COUNT
	.align		4
        /*009c*/ 	.byte	0x03, 0x1b
        /*009e*/ 	.short	0x00ff


	//----- nvinfo : EIATTR_MERCURY_ISA_VERSION
	.align		4
        /*00a0*/ 	.byte	0x03, 0x5f
        /*00a2*/ 	.short	0x0101


	//----- nvinfo : EIATTR_VRC_CTA_INIT_COUNT
	.align		4
        /*00a4*/ 	.byte	0x02, 0x4a
	.zero		1
	.zero		1


	//----- nvinfo : EIATTR_EXIT_INSTR_OFFSETS
	.align		4
        /*00a8*/ 	.byte	0x04, 0x1c
        /*00aa*/ 	.short	(.L_73 - .L_72)


	//   ....[0]....
.L_72:
        /*00ac*/ 	.word	0x000000d0


	//   ....[1]....
        /*00b0*/ 	.word	0x00001180


	//----- nvinfo : EIATTR_CBANK_PARAM_SIZE
	.align		4
.L_73:
        /*00b4*/ 	.byte	0x03, 0x19
        /*00b6*/ 	.short	0x0038


	//----- nvinfo : EIATTR_PARAM_CBANK
	.align		4
        /*00b8*/ 	.byte	0x04, 0x0a
        /*00ba*/ 	.short	(.L_75 - .L_74)
	.align		4
.L_74:
        /*00bc*/ 	.word	index@(.nv.constant0._Z10iDwt1D_RowPdmS_miiiiS_)
        /*00c0*/ 	.short	0x0380
        /*00c2*/ 	.short	0x0038


	//----- nvinfo : EIATTR_SW_WAR
	.align		4
.L_75:
        /*00c4*/ 	.byte	0x04, 0x36
        /*00c6*/ 	.short	(.L_77 - .L_76)
.L_76:
        /*00c8*/ 	.word	0x00000008
.L_77:


//--------------------- .nv.info._Z10iDwt1D_ColPdS_iiiiiS_mS_m --------------------------
	.section	.nv.info._Z10iDwt1D_ColPdS_iiiiiS_mS_m,"",@"SHT_CUDA_INFO"
	.sectionflags	@""
	.align	4


	//----- nvinfo : EIATTR_CUDA_API_VERSION
	.align		4
        /*0000*/ 	.byte	0x04, 0x37
        /*0002*/ 	.short	(.L_79 - .L_78)
.L_78:
        /*0004*/ 	.word	0x00000082


	//----- nvinfo : EIATTR_KPARAM_INFO
	.align		4
.L_79:
        /*0008*/ 	.byte	0x04, 0x17
        /*000a*/ 	.short	(.L_81 - .L_80)
.L_80:
        /*000c*/ 	.word	0x00000000
        /*0010*/ 	.short	0x000a
        /*0012*/ 	.short	0x0040
        /*0014*/ 	.byte	0x00, 0xf0, 0x21, 0x00


	//----- nvinfo : EIATTR_KPARAM_INFO
	.align		4
.L_81:
        /*0018*/ 	.byte	0x04, 0x17
        /*001a*/ 	.short	(.L_83 - .L_82)
.L_82:
        /*001c*/ 	.word	0x00000000
        /*0020*/ 	.short	0x0009
        /*0022*/ 	.short	0x0038
        /*0024*/ 	.byte	0x00, 0xf5, 0x21, 0x00


	//----- nvinfo : EIATTR_KPARAM_INFO
	.align		4
.L_83:
        /*0028*/ 	.byte	0x04, 0x17
        /*002a*/ 	.short	(.L_85 - .L_84)
.L_84:
        /*002c*/ 	.word	0x00000000
        /*0030*/ 	.short	0x0008
        /*0032*/ 	.short	0x0030
        /*0034*/ 	.byte	0x00, 0xf0, 0x21, 0x00


	//----- nvinfo : EIATTR_KPARAM_INFO
	.align		4
.L_85:
        /*0038*/ 	.byte	0x04, 0x17
        /*003a*/ 	.short	(.L_87 - .L_86)
.L_86:
        /*003c*/ 	.word	0x00000000
        /*0040*/ 	.short	0x0007
        /*0042*/ 	.short	0x0028
        /*0044*/ 	.byte	0x00, 0xf5, 0x21, 0x00


	//----- nvinfo : EIATTR_KPARAM_INFO
	.align		4
.L_87:
        /*0048*/ 	.byte	0x04, 0x17
        /*004a*/ 	.short	(.L_89 - .L_88)
.L_88:
        /*004c*/ 	.word	0x00000000
        /*0050*/ 	.short	0x0006
        /*0052*/ 	.short	0x0020
        /*0054*/ 	.byte	0x00, 0xf0, 0x11, 0x00


	//----- nvinfo : EIATTR_KPARAM_INFO
	.align		4
.L_89:
        /*0058*/ 	.byte	0x04, 0x17
        /*005a*/ 	.short	(.L_91 - .L_90)
.L_90:
        /*005c*/ 	.word	0x00000000
        /*0060*/ 	.short	0x0005
        /*0062*/ 	.short	0x001c
        /*0064*/ 	.byte	0x00, 0xf0, 0x11, 0x00


	//----- nvinfo : EIATTR_KPARAM_INFO
	.align		4
.L_91:
        /*0068*/ 	.byte	0x04, 0x17
        /*006a*/ 	.short	(.L_93 - .L_92)
.L_92:
        /*006c*/ 	.word	0x00000000
        /*0070*/ 	.short	0x0004
        /*0072*/ 	.short	0x0018
        /*0074*/ 	.byte	0x00, 0xf0, 0x11, 0x00


	//----- nvinfo : EIATTR_KPARAM_INFO
	.align		4
.L_93:
        /*0078*/ 	.byte	0x04, 0x17
        /*007a*/ 	.short	(.L_95 - .L_94)
.L_94:
        /*007c*/ 	.word	0x00000000
        /*0080*/ 	.short	0x0003
        /*0082*/ 	.short	0x0014
        /*0084*/ 	.byte	0x00, 0xf0, 0x11, 0x00


	//----- nvinfo : EIATTR_KPARAM_INFO
	.align		4
.L_95:
        /*0088*/ 	.byte	0x04, 0x17
        /*008a*/ 	.short	(.L_97 - .L_96)
.L_96:
        /*008c*/ 	.word	0x00000000
        /*0090*/ 	.short	0x0002
        /*0092*/ 	.short	0x0010
        /*0094*/ 	.byte	0x00, 0xf0, 0x11, 0x00


	//----- nvinfo : EIATTR_KPARAM_INFO
	.align		4
.L_97:
        /*0098*/ 	.byte	0x04, 0x17
        /*009a*/ 	.short	(.L_99 - .L_98)
.L_98:
        /*009c*/ 	.word	0x00000000
        /*00a0*/ 	.short	0x0001
        /*00a2*/ 	.short	0x0008
        /*00a4*/ 	.byte	0x00, 0xf5, 0x21, 0x00


	//----- nvinfo : EIATTR_KPARAM_INFO
	.align		4
.L_99:
        /*00a8*/ 	.byte	0x04, 0x17
        /*00aa*/ 	.short	(.L_101 - .L_100)
.L_100:
        /*00ac*/ 	.word	0x00000000
        /*00b0*/ 	.short	0x0000
        /*00b2*/ 	.short	0x0000
        /*00b4*/ 	.byte	0x00, 0xf5, 0x21, 0x00


	//----- nvinfo : EIATTR_SPARSE_MMA_MASK
	.align		4
.L_101:
        /*00b8*/ 	.byte	0x03, 0x50
        /*00ba*/ 	.short	0x0000


	//----- nvinfo : EIATTR_MAXREG_COUNT
	.align		4
        /*00bc*/ 	.byte	0x03, 0x1b
        /*00be*/ 	.short	0x00ff


	//----- nvinfo : EIATTR_MERCURY_ISA_VERSION
	.align		4
        /*00c0*/ 	.byte	0x03, 0x5f
        /*00c2*/ 	.short	0x0101


	//----- nvinfo : EIATTR_VRC_CTA_INIT_COUNT
	.align		4
        /*00c4*/ 	.byte	0x02, 0x4a
	.zero		1
	.zero		1


	//----- nvinfo : EIATTR_EXIT_INSTR_OFFSETS
	.align		4
        /*00c8*/ 	.byte	0x04, 0x1c
        /*00ca*/ 	.short	(.L_103 - .L_102)


	//   ....[0]....
.L_102:
        /*00cc*/ 	.word	0x000000c0


	//   ....[1]....
        /*00d0*/ 	.word	0x000010b0


	//----- nvinfo : EIATTR_CBANK_PARAM_SIZE
	.align		4
.L_103:
        /*00d4*/ 	.byte	0x03, 0x19
        /*00d6*/ 	.short	0x0048


	//----- nvinfo : EIATTR_PARAM_CBANK
	.align		4
        /*00d8*/ 	.byte	0x04, 0x0a
        /*00da*/ 	.short	(.L_105 - .L_104)
	.align		4
.L_104:
        /*00dc*/ 	.word	index@(.nv.constant0._Z10iDwt1D_ColPdS_iiiiiS_mS_m)
        /*00e0*/ 	.short	0x0380
        /*00e2*/ 	.short	0x0048


	//----- nvinfo : EIATTR_SW_WAR
	.align		4
.L_105:
        /*00e4*/ 	.byte	0x04, 0x36
        /*00e6*/ 	.short	(.L_107 - .L_106)
.L_106:
        /*00e8*/ 	.word	0x00000008
.L_107:


//--------------------- .nv.info._Z9Dwt1D_ColPdmS_miiiS_mS_i --------------------------
	.section	.nv.info._Z9Dwt1D_ColPdmS_miiiS_mS_i,"",@"SHT_CUDA_INFO"
	.sectionflags	@""
	.align	4


	//----- nvinfo : EIATTR_CUDA_API_VERSION
	.align		4
        /*0000*/ 	.byte	0x04, 0x37
        /*0002*/ 	.short	(.L_109 - .L_108)
.L_108:
        /*0004*/ 	.word	0x00000082


	//----- nvinfo : EIATTR_KPARAM_INFO
	.align		4
.L_109:
        /*0008*/ 	.byte	0x04, 0x17
        /*000a*/ 	.short	(.L_111 - .L_110)
.L_110:
        /*000c*/ 	.word	0x00000000
        /*0010*/ 	.short	0x000a
        /*0012*/ 	.short	0x0048
        /*0014*/ 	.byte	0x00, 0xf0, 0x11, 0x00


	//----- nvinfo : EIATTR_KPARAM_INFO
	.align		4
.L_111:
        /*0018*/ 	.byte	0x04, 0x17
        /*001a*/ 	.short	(.L_113 - .L_112)
.L_112:
        /*001c*/ 	.word	0x00000000
        /*0020*/ 	.short	0x0009
        /*0022*/ 	.short	0x0040
        /*0024*/ 	.byte	0x00, 0xf5, 0x21, 0x00


	//----- nvinfo : EIATTR_KPARAM_INFO
	.align		4
.L_113:
        /*0028*/ 	.byte	0x04, 0x17
        /*002a*/ 	.short	(.L_115 - .L_114)
.L_114:
        /*002c*/ 	.word	0x00000000
        /*0030*/ 	.short	0x0008
        /*0032*/ 	.short	0x0038
        /*0034*/ 	.byte	0x00, 0xf0, 0x21, 0x00


	//----- nvinfo : EIATTR_KPARAM_INFO
	.align		4
.L_115:
        /*0038*/ 	.byte	0x04, 0x17
        /*003a*/ 	.short	(.L_117 - .L_116)
.L_116:
        /*003c*/ 	.word	0x00000000
        /*0040*/ 	.short	0x0007
        /*0042*/ 	.short	0x0030
        /*0044*/ 	.byte	0x00, 0xf5, 0x21, 0x00


	//----- nvinfo : EIATTR_KPARAM_INFO
	.align		4
.L_117:
        /*0048*/ 	.byte	0x04, 0x17
        /*004a*/ 	.short	(.L_119 - .L_118)
.L_118:
        /*004c*/ 	.word	0x00000000
        /*0050*/ 	.short	0x0006
        /*0052*/ 	.short	0x0028
        /*0054*/ 	.byte	0x00, 0xf0, 0x11, 0x00


	//----- nvinfo : EIATTR_KPARAM_INFO
	.align		4
.L_119:
        /*0058*/ 	.byte	0x04, 0x17
        /*005a*/ 	.short	(.L_121 - .L_120)
.L_120:
        /*005c*/ 	.word	0x00000000
        /*0060*/ 	.short	0x0005
        /*0062*/ 	.short	0x0024
        /*0064*/ 	.byte	0x00, 0xf0, 0x11, 0x00


	//----- nvinfo : EIATTR_KPARAM_INFO
	.align		4
.L_121:
        /*0068*/ 	.byte	0x04, 0x17
        /*006a*/ 	.short	(.L_123 - .L_122)
.L_122:
        /*006c*/ 	.word	0x00000000
        /*0070*/ 	.short	0x0004
        /*0072*/ 	.short	0x0020
        /*0074*/ 	.byte	0x00, 0xf0, 0x11, 0x00


	//----- nvinfo : EIATTR_KPARAM_INFO
	.align		4
.L_123:
        /*0078*/ 	.byte	0x04, 0x17
        /*007a*/ 	.short	(.L_125 - .L_124)
.L_124:
        /*007c*/ 	.word	0x00000000
        /*0080*/ 	.short	0x0003
        /*0082*/ 	.short	0x0018
        /*0084*/ 	.byte	0x00, 0xf0, 0x21, 0x00


	//----- nvinfo : EIATTR_KPARAM_INFO
	.align		4
.L_125:
        /*0088*/ 	.byte	0x04, 0x17
        /*008a*/ 	.short	(.L_127 - .L_126)
.L_126:
        /*008c*/ 	.word	0x00000000
        /*0090*/ 	.short	0x0002
        /*0092*/ 	.short	0x0010
        /*0094*/ 	.byte	0x00, 0xf5, 0x21, 0x00


	//----- nvinfo : EIATTR_KPARAM_INFO
	.align		4
.L_127:
        /*0098*/ 	.byte	0x04, 0x17
        /*009a*/ 	.short	(.L_129 - .L_128)
.L_128:
        /*009c*/ 	.word	0x00000000
        /*00a0*/ 	.short	0x0001
        /*00a2*/ 	.short	0x0008
        /*00a4*/ 	.byte	0x00, 0xf0, 0x21, 0x00


	//----- nvinfo : EIATTR_KPARAM_INFO
	.align		4
.L_129:
        /*00a8*/ 	.byte	0x04, 0x17
        /*00aa*/ 	.short	(.L_131 - .L_130)
.L_130:
        /*00ac*/ 	.word	0x00000000
        /*00b0*/ 	.short	0x0000
        /*00b2*/ 	.short	0x0000
        /*00b4*/ 	.byte	0x00, 0xf5, 0x21, 0x00


	//----- nvinfo : EIATTR_SPARSE_MMA_MASK
	.align		4
.L_131:
        /*00b8*/ 	.byte	0x03, 0x50
        /*00ba*/ 	.short	0x0000


	//----- nvinfo : EIATTR_MAXREG_COUNT
	.align		4
        /*00bc*/ 	.byte	0x03, 0x1b
        /*00be*/ 	.short	0x00ff


	//----- nvinfo : EIATTR_MERCURY_ISA_VERSION
	.align		4
        /*00c0*/ 	.byte	0x03, 0x5f
        /*00c2*/ 	.short	0x0101


	//----- nvinfo : EIATTR_VRC_CTA_INIT_COUNT
	.align		4
        /*00c4*/ 	.byte	0x02, 0x4a
	.zero		1
	.zero		1


	//----- nvinfo : EIATTR_EXIT_INSTR_OFFSETS
	.align		4
        /*00c8*/ 	.byte	0x04, 0x1c
        /*00ca*/ 	.short	(.L_133 - .L_132)


	//   ....[0]....
.L_132:
        /*00cc*/ 	.word	0x00000100


	//   ....[1]....
        /*00d0*/ 	.word	0x00000eb0


	//----- nvinfo : EIATTR_CRS_STACK_SIZE
	.align		4
.L_133:
        /*00d4*/ 	.byte	0x04, 0x1e
        /*00d6*/ 	.short	(.L_135 - .L_134)
.L_134:
        /*00d8*/ 	.word	0x00000000


	//----- nvinfo : EIATTR_CBANK_PARAM_SIZE
	.align		4
.L_135:
        /*00dc*/ 	.byte	0x03, 0x19
        /*00de*/ 	.short	0x004c


	//----- nvinfo : EIATTR_PARAM_CBANK
	.align		4
        /*00e0*/ 	.byte	0x04, 0x0a
        /*00e2*/ 	.short	(.L_137 - .L_136)
	.align		4
.L_136:
        /*00e4*/ 	.word	index@(.nv.constant0._Z9Dwt1D_ColPdmS_miiiS_mS_i)
        /*00e8*/ 	.short	0x0380
        /*00ea*/ 	.short	0x004c


	//----- nvinfo : EIATTR_SW_WAR
	.align		4
.L_137:
        /*00ec*/ 	.byte	0x04, 0x36
        /*00ee*/ 	.short	(.L_139 - .L_138)
.L_138:
        /*00f0*/ 	.word	0x00000008
.L_139:


//--------------------- .nv.info._Z9Dwt1D_RowPdiimiS_mS_m --------------------------
	.section	.nv.info._Z9Dwt1D_RowPdiimiS_mS_m,"",@"SHT_CUDA_INFO"
	.sectionflags	@""
	.align	4


	//----- nvinfo : EIATTR_CUDA_API_VERSION
	.align		4
        /*0000*/ 	.byte	0x04, 0x37
        /*0002*/ 	.short	(.L_141 - .L_140)
.L_140:
        /*0004*/ 	.word	0x00000082


	//----- nvinfo : EIATTR_KPARAM_INFO
	.align		4
.L_141:
        /*0008*/ 	.byte	0x04, 0x17
        /*000a*/ 	.short	(.L_143 - .L_142)
.L_142:
        /*000c*/ 	.word	0x00000000
        /*0010*/ 	.short	0x0008
        /*0012*/ 	.short	0x0038
        /*0014*/ 	.byte	0x00, 0xf0, 0x21, 0x00


	//----- nvinfo : EIATTR_KPARAM_INFO
	.align		4
.L_143:
        /*0018*/ 	.byte	0x04, 0x17
        /*001a*/ 	.short	(.L_145 - .L_144)
.L_144:
        /*001c*/ 	.word	0x00000000
        /*0020*/ 	.short	0x0007
        /*0022*/ 	.short	0x0030
        /*0024*/ 	.byte	0x00, 0xf5, 0x21, 0x00


	//----- nvinfo : EIATTR_KPARAM_INFO
	.align		4
.L_145:
        /*0028*/ 	.byte	0x04, 0x17
        /*002a*/ 	.short	(.L_147 - .L_146)
.L_146:
        /*002c*/ 	.word	0x00000000
        /*0030*/ 	.short	0x0006
        /*0032*/ 	.short	0x0028
        /*0034*/ 	.byte	0x00, 0xf0, 0x21, 0x00


	//----- nvinfo : EIATTR_KPARAM_INFO
	.align		4
.L_147:
        /*0038*/ 	.byte	0x04, 0x17
        /*003a*/ 	.short	(.L_149 - .L_148)
.L_148:
        /*003c*/ 	.word	0x00000000
        /*0040*/ 	.short	0x0005
        /*0042*/ 	.short	0x0020
        /*0044*/ 	.byte	0x00, 0xf5, 0x21, 0x00


	//----- nvinfo : EIATTR_KPARAM_INFO
	.align		4
.L_149:
        /*0048*/ 	.byte	0x04, 0x17
        /*004a*/ 	.short	(.L_151 - .L_150)
.L_150:
        /*004c*/ 	.word	0x00000000
        /*0050*/ 	.short	0x0004
        /*0052*/ 	.short	0x0018
        /*0054*/ 	.byte	0x00, 0xf0, 0x11, 0x00


	//----- nvinfo : EIATTR_KPARAM_INFO
	.align		4
.L_151:
        /*0058*/ 	.byte	0x04, 0x17
        /*005a*/ 	.short	(.L_153 - .L_152)
.L_152:
        /*005c*/ 	.word	0x00000000
        /*0060*/ 	.short	0x0003
        /*0062*/ 	.short	0x0010
        /*0064*/ 	.byte	0x00, 0xf0, 0x21, 0x00


	//----- nvinfo : EIATTR_KPARAM_INFO
	.align		4
.L_153:
        /*0068*/ 	.byte	0x04, 0x17
        /*006a*/ 	.short	(.L_155 - .L_154)
.L_154:
        /*006c*/ 	.word	0x00000000
        /*0070*/ 	.short	0x0002
        /*0072*/ 	.short	0x000c
        /*0074*/ 	.byte	0x00, 0xf0, 0x11, 0x00


	//----- nvinfo : EIATTR_KPARAM_INFO
	.align		4
.L_155:
        /*0078*/ 	.byte	0x04, 0x17
        /*007a*/ 	.short	(.L_157 - .L_156)
.L_156:
        /*007c*/ 	.word	0x00000000
        /*0080*/ 	.short	0x0001
        /*0082*/ 	.short	0x0008
        /*0084*/ 	.byte	0x00, 0xf0, 0x11, 0x00


	//----- nvinfo : EIATTR_KPARAM_INFO
	.align		4
.L_157:
        /*0088*/ 	.byte	0x04, 0x17
        /*008a*/ 	.short	(.L_159 - .L_158)
.L_158:
        /*008c*/ 	.word	0x00000000
        /*0090*/ 	.short	0x0000
        /*0092*/ 	.short	0x0000
        /*0094*/ 	.byte	0x00, 0xf5, 0x21, 0x00


	//----- nvinfo : EIATTR_SPARSE_MMA_MASK
	.align		4
.L_159:
        /*0098*/ 	.byte	0x03, 0x50
        /*009a*/ 	.short	0x0000


	//----- nvinfo : EIATTR_MAXREG_COUNT
	.align		4
        /*009c*/ 	.byte	0x03, 0x1b
        /*009e*/ 	.short	0x00ff


	//----- nvinfo : EIATTR_MERCURY_ISA_VERSION
	.align		4
        /*00a0*/ 	.byte	0x03, 0x5f
        /*00a2*/ 	.short	0x0101


	//----- nvinfo : EIATTR_VRC_CTA_INIT_COUNT
	.align		4
        /*00a4*/ 	.byte	0x02, 0x4a
	.zero		1
	.zero		1


	//----- nvinfo : EIATTR_EXIT_INSTR_OFFSETS
	.align		4
        /*00a8*/ 	.byte	0x04, 0x1c
        /*00aa*/ 	.short	(.L_161 - .L_160)


	//   ....[0]....
.L_160:
        /*00ac*/ 	.word	0x00000100


	//   ....[1]....
        /*00b0*/ 	.word	0x00000ba0


	//----- nvinfo : EIATTR_CRS_STACK_SIZE
	.align		4
.L_161:
        /*00b4*/ 	.byte	0x04, 0x1e
        /*00b6*/ 	.short	(.L_163 - .L_162)
.L_162:
        /*00b8*/ 	.word	0x00000000


	//----- nvinfo : EIATTR_CBANK_PARAM_SIZE
	.align		4
.L_163:
        /*00bc*/ 	.byte	0x03, 0x19
        /*00be*/ 	.short	0x0040


	//----- nvinfo : EIATTR_PARAM_CBANK
	.align		4
        /*00c0*/ 	.byte	0x04, 0x0a
        /*00c2*/ 	.short	(.L_165 - .L_164)
	.align		4
.L_164:
        /*00c4*/ 	.word	index@(.nv.constant0._Z9Dwt1D_RowPdiimiS_mS_m)
        /*00c8*/ 	.short	0x0380
        /*00ca*/ 	.short	0x0040


	//----- nvinfo : EIATTR_SW_WAR
	.align		4
.L_165:
        /*00cc*/ 	.byte	0x04, 0x36
        /*00ce*/ 	.short	(.L_167 - .L_166)
.L_166:
        /*00d0*/ 	.word	0x00000008
.L_167:


//--------------------- .nv.callgraph             --------------------------
	.section	.nv.callgraph,"",@"SHT_CUDA_CALLGRAPH"
	.align	4
	.sectionentsize	8
	.align		4
        /*0000*/ 	.word	0x00000000
	.align		4
        /*0004*/ 	.word	0xffffffff
	.align		4
        /*0008*/ 	.word	0x00000000
	.align		4
        /*000c*/ 	.word	0xfffffffe
	.align		4
        /*0010*/ 	.word	0x00000000
	.align		4
        /*0014*/ 	.word	0xfffffffd
	.align		4
        /*0018*/ 	.word	0x00000000
	.align		4
        /*001c*/ 	.word	0xfffffffc


//--------------------- .nv.constant3             --------------------------
	.section	.nv.constant3,"a",@progbits
	.align	8
.nv.constant3:
	.type		c_lpFilter,@object
	.size		c_lpFilter,(c_hpFilter - c_lpFilter)
c_lpFilter:
	.zero		280
	.type		c_hpFilter,@object
	.size		c_hpFilter,(c_iLpFilter - c_hpFilter)
c_hpFilter:
	.zero		280
	.type		c_iLpFilter,@object
	.size		c_iLpFilter,(c_iHpFilter - c_iLpFilter)
c_iLpFilter:
	.zero		280
	.type		c_iHpFilter,@object
	.size		c_iHpFilter,(.L_3 - c_iHpFilter)
c_iHpFilter:
	.zero		280
.L_3:


//--------------------- .text._Z4dampiiiP7double2Pd --------------------------
	.section	.text._Z4dampiiiP7double2Pd,"ax",@progbits
	.align	128
        .global         _Z4dampiiiP7double2Pd
        .type           _Z4dampiiiP7double2Pd,@function
        .size           _Z4dampiiiP7double2Pd,(.L_x_52 - _Z4dampiiiP7double2Pd)
        .other          _Z4dampiiiP7double2Pd,@"STO_CUDA_ENTRY STV_DEFAULT"
_Z4dampiiiP7double2Pd:
.text._Z4dampiiiP7double2Pd:
[----:B------:R-:W-:Y:S01]  /*0000*/  LDC R1, c[0x0][0x37c] ;  /* 0x0000df00ff017b82 */ /* 0x000fe20000000800 */
[----:B------:R-:W0:Y:S07]  /*0010*/  S2R R3, SR_TID.Y ;  /* 0x0000000000037919 */ /* 0x000e2e0000002200 */
[----:B------:R-:W1:Y:S01]  /*0020*/  LDC R5, c[0x0][0x360] ;  /* 0x0000d800ff057b82 */ /* 0x000e620000000800 */
[----:B------:R-:W2:Y:S01]  /*0030*/  LDCU.64 UR6, c[0x0][0x380] ;  /* 0x00007000ff0677ac */ /* 0x000ea20008000a00 */
[----:B------:R-:W1:Y:S01]  /*0040*/  S2R R2, SR_TID.X ;  /* 0x0000000000027919 */ /* 0x000e620000002100 */
[----:B------:R-:W3:Y:S05]  /*0050*/  LDCU UR8, c[0x0][0x388] ;  /* 0x00007100ff0877ac */ /* 0x000eea0008000800 */
[----:B------:R-:W0:Y:S08]  /*0060*/  S2UR UR5, SR_CTAID.Y ;  /* 0x00000000000579c3 */ /* 0x000e300000002600 */
[----:B------:R-:W0:Y:S08]  /*0070*/  LDC R0, c[0x0][0x364] ;  /* 0x0000d900ff007b82 */ /* 0x000e300000000800 */
[----:B------:R-:W1:Y:S01]  /*0080*/  S2UR UR4, SR_CTAID.X ;  /* 0x00000000000479c3 */ /* 0x000e620000002500 */
[----:B0-----:R-:W-:-:S05]  /*0090*/  IMAD R0, R0, UR5, R3 ;  /* 0x0000000500007c24 */ /* 0x001fca000f8e0203 */
[----:B--2---:R-:W-:Y:S01]  /*00a0*/  ISETP.GE.AND P0, PT, R0, UR6, PT ;  /* 0x0000000600007c0c */ /* 0x004fe2000bf06270 */
[----:B-1----:R-:W-:-:S05]  /*00b0*/  IMAD R5, R5, UR4, R2 ;  /* 0x0000000405057c24 */ /* 0x002fca000f8e0202 */
[----:B------:R-:W-:-:S04]  /*00c0*/  ISETP.GE.OR P0, PT, R5, UR7, P0 ;  /* 0x0000000705007c0c */ /* 0x000fc80008706670 */
[----:B---3--:R-:W-:-:S13]  /*00d0*/  ISETP.GE.OR P0, PT, R5, UR8, P0 ;  /* 0x0000000805007c0c */ /* 0x008fda0008706670 */
[----:B------:R-:W-:Y:S05]  /*00e0*/  @P0 EXIT ;  /* 0x000000000000094d */ /* 0x000fea0003800000 */
[----:B------:R-:W0:Y:S01]  /*00f0*/  LDC.64 R2, c[0x0][0x398] ;  /* 0x0000e600ff027b82 */ /* 0x000e220000000a00 */
[----:B------:R-:W1:Y:S01]  /*0100*/  LDCU.64 UR4, c[0x0][0x358] ;  /* 0x00006b00ff0477ac */ /* 0x000e620008000a00 */
[----:B------:R-:W-:-:S06]  /*0110*/  IMAD R9, R0, UR7, R5 ;  /* 0x0000000700097c24 */ /* 0x000fcc000f8e0205 */
[----:B------:R-:W2:Y:S01]  /*0120*/  LDC.64 R6, c[0x0][0x390] ;  /* 0x0000e400ff067b82 */ /* 0x000ea20000000a00 */
[----:B0-----:R-:W-:-:S05]  /*0130*/  IMAD.WIDE R2, R5, 0x8, R2 ;  /* 0x0000000805027825 */ /* 0x001fca00078e0202 */
[----:B-1----:R-:W3:Y:S01]  /*0140*/  LDG.E.64 R4, desc[UR4][R2.64] ;  /* 0x0000000402047981 */ /* 0x002ee2000c1e1b00 */
[----:B--2---:R-:W-:-:S05]  /*0150*/  IMAD.WIDE R6, R9, 0x10, R6 ;  /* 0x0000001009067825 */ /* 0x004fca00078e0206 */
[----:B------:R-:W3:Y:S02]  /*0160*/  LDG.E.128 R8, desc[UR4][R6.64] ;  /* 0x0000000406087981 */ /* 0x000ee4000c1e1d00 */
[----:B---3--:R-:W-:-:S07]  /*0170*/  DMUL R4, R4, R8 ;  /* 0x0000000804047228 */ /* 0x008fce0000000000 */
[----:B------:R-:W-:Y:S04]  /*0180*/  STG.E.64 desc[UR4][R6.64], R4 ;  /* 0x0000000406007986 */ /* 0x000fe8000c101b04 */
[----:B------:R-:W2:Y:S02]  /*0190*/  LDG.E.64 R8, desc[UR4][R2.64] ;  /* 0x0000000402087981 */ /* 0x000ea4000c1e1b00 */
[----:B--2---:R-:W-:-:S07]  /*01a0*/  DMUL R8, R10, R8 ;  /* 0x000000080a087228 */ /* 0x004fce0000000000 */
[----:B------:R-:W-:Y:S01]  /*01b0*/  STG.E.64 desc[UR4][R6.64+0x8], R8 ;  /* 0x0000080806007986 */ /* 0x000fe2000c101b04 */
[----:B------:R-:W-:Y:S05]  /*01c0*/  EXIT ;  /* 0x000000000000794d */ /* 0x000fea0003800000 */
.L_x_0:
[----:B------:R-:W-:-:S00]  /*01d0*/  BRA `(.L_x_0) ;  /* 0xfffffffc00fc7947 */ /* 0x000fc0000383ffff */
[----:B------:R-:W-:-:S00]  /*01e0*/  NOP ;  /* 0x0000000000007918 */ /* 0x000fc00000000000 */
        /* <DEDUP_REMOVED lines=9> */
.L_x_52:


//--------------------- .text._Z10iDwt1D_RowPdmS_miiiiS_ --------------------------
	.section	.text._Z10iDwt1D_RowPdmS_miiiiS_,"ax",@progbits
	.align	128
        .global         _Z10iDwt1D_RowPdmS_miiiiS_
        .type           _Z10iDwt1D_RowPdmS_miiiiS_,@function
        .size           _Z10iDwt1D_RowPdmS_miiiiS_,(.L_x_53 - _Z10iDwt1D_RowPdmS_miiiiS_)
        .other          _Z10iDwt1D_RowPdmS_miiiiS_,@"STO_CUDA_ENTRY STV_DEFAULT"
_Z10iDwt1D_RowPdmS_miiiiS_:
.text._Z10iDwt1D_RowPdmS_miiiiS_:
[----:B------:R-:W-:Y:S01]  /*0000*/  LDC R1, c[0x0][0x37c] ;  /* 0x0000df00ff017b82 */ /* 0x000fe20000000800 */
[----:B------:R-:W0:Y:S07]  /*0010*/  S2R R5, SR_TID.Y ;  /* 0x0000000000057919 */ /* 0x000e2e0000002200 */
[----:B------:R-:W1:Y:S01]  /*0020*/  LDC R3, c[0x0][0x360] ;  /* 0x0000d800ff037b82 */ /* 0x000e620000000800 */
[----:B------:R-:W2:Y:S01]  /*0030*/  LDCU UR6, c[0x0][0x3a4] ;  /* 0x00007480ff0677ac */ /* 0x000ea20008000800 */
        /* <DEDUP_REMOVED lines=8> */
[----:B---3--:R-:W-:-:S13]  /*00c0*/  ISETP.GE.OR P0, PT, R2, UR7, P0 ;  /* 0x0000000702007c0c */ /* 0x008fda0008706670 */
[----:B------:R-:W-:Y:S05]  /*00d0*/  @P0 EXIT ;  /* 0x000000000000094d */ /* 0x000fea0003800000 */
[----:B------:R-:W0:Y:S01]  /*00e0*/  LDC R11, c[0x0][0x3ac] ;  /* 0x0000eb00ff0b7b82 */ /* 0x000e220000000800 */
[----:B------:R-:W1:Y:S01]  /*00f0*/  LDCU.64 UR4, c[0x0][0x388] ;  /* 0x00007100ff0477ac */ /* 0x000e620008000a00 */
[----:B------:R-:W-:Y:S01]  /*0100*/  CS2R R14, SRZ ;  /* 0x00000000000e7805 */ /* 0x000fe2000001ff00 */
[----:B------:R-:W2:Y:S05]  /*0110*/  LDCU.64 UR6, c[0x0][0x398] ;  /* 0x00007300ff0677ac */ /* 0x000eaa0008000a00 */
[----:B------:R-:W1:Y:S01]  /*0120*/  LDC.64 R6, c[0x0][0x380] ;  /* 0x0000e000ff067b82 */ /* 0x000e620000000a00 */
[----:B------:R-:W3:Y:S07]  /*0130*/  LDCU.64 UR16, c[0x0][0x358] ;  /* 0x00006b00ff1077ac */ /* 0x000eee0008000a00 */
[----:B------:R-:W2:Y:S01]  /*0140*/  LDC.64 R8, c[0x0][0x390] ;  /* 0x0000e400ff087b82 */ /* 0x000ea20000000a00 */
[----:B0-----:R-:W-:Y:S01]  /*0150*/  ISETP.GE.AND P0, PT, R11, 0x1, PT ;  /* 0x000000010b00780c */ /* 0x001fe20003f06270 */
[----:B-1----:R-:W-:-:S04]  /*0160*/  IMAD.WIDE.U32 R6, R5, UR4, R6 ;  /* 0x0000000405067c25 */ /* 0x002fc8000f8e0006 */
[C---:B------:R-:W-:Y:S02]  /*0170*/  IMAD R7, R5.reuse, UR5, R7 ;  /* 0x0000000505077c24 */ /* 0x040fe4000f8e0207 */
[----:B--2---:R-:W-:-:S04]  /*0180*/  IMAD.WIDE.U32 R8, R5, UR6, R8 ;  /* 0x0000000605087c25 */ /* 0x004fc8000f8e0008 */
[----:B------:R-:W-:Y:S02]  /*0190*/  IMAD R9, R5, UR7, R9 ;  /* 0x0000000705097c24 */ /* 0x000fe4000f8e0209 */
[----:B---3--:R-:W-:Y:S05]  /*01a0*/  @!P0 BRA `(.L_x_1) ;  /* 0x0000000c00e08947 */ /* 0x008fea0003800000 */
[----:B------:R-:W0:Y:S01]  /*01b0*/  LDCU UR5, c[0x0][0x3a0] ;  /* 0x00007400ff0577ac */ /* 0x000e220008000800 */
[C---:B------:R-:W-:Y:S01]  /*01c0*/  ISETP.GE.U32.AND P0, PT, R11.reuse, 0x8, PT ;  /* 0x000000080b00780c */ /* 0x040fe20003f06070 */
[----:B------:R-:W-:Y:S01]  /*01d0*/  IMAD.MOV.U32 R0, RZ, RZ, RZ ;  /* 0x000000ffff007224 */ /* 0x000fe200078e00ff */
[----:B------:R-:W-:Y:S02]  /*01e0*/  LOP3.LUT R4, R11, 0x7, RZ, 0xc0, !PT ;  /* 0x000000070b047812 */ /* 0x000fe400078ec0ff */
[----:B------:R-:W-:Y:S02]  /*01f0*/  CS2R R22, SRZ ;  /* 0x0000000000167805 */ /* 0x000fe4000001ff00 */
[----:B------:R-:W-:Y:S02]  /*0200*/  IADD3 R3, PT, PT, R2, -0x2, R11 ;  /* 0xfffffffe02037810 */ /* 0x000fe40007ffe00b */
[----:B------:R-:W-:Y:S02]  /*0210*/  CS2R R14, SRZ ;  /* 0x00000000000e7805 */ /* 0x000fe4000001ff00 */
[----:B------:R-:W-:Y:S01]  /*0220*/  ISETP.NE.AND P2, PT, R4, RZ, PT ;  /* 0x000000ff0400720c */ /* 0x000fe20003f45270 */
[----:B0-----:R-:W-:-:S02]  /*0230*/  ULEA UR5, UR5, 0xffffffff, 0x1 ;  /* 0xffffffff05057891 */ /* 0x001fc4000f8e08ff */
[----:B------:R-:W-:Y:S10]  /*0240*/  @!P0 BRA `(.L_x_2) ;  /* 0x0000000400e08947 */ /* 0x000ff40003800000 */
[----:B------:R-:W-:Y:S02]  /*0250*/  LOP3.LUT R0, R11, 0x7ffffff8, RZ, 0xc0, !PT ;  /* 0x7ffffff80b007812 */ /* 0x000fe400078ec0ff */
[----:B------:R-:W-:Y:S01]  /*0260*/  CS2R R22, SRZ ;  /* 0x0000000000167805 */ /* 0x000fe2000001ff00 */
[----:B------:R-:W-:-:S06]  /*0270*/  UMOV UR4, URZ ;  /* 0x000000ff00047c82 */ /* 0x000fcc0008000000 */
.L_x_3:
[----:B------:R-:W-:Y:S01]  /*0280*/  VIADD R10, R3, -UR4 ;  /* 0x80000004030a7c36 */ /* 0x000fe20008000000 */
[----:B------:R-:W-:Y:S01]  /*0290*/  CS2R R20, SRZ ;  /* 0x0000000000147805 */ /* 0x000fe2000001ff00 */
[----:B------:R-:W-:-:S03]  /*02a0*/  ULOP3.LUT UR6, URZ, UR4, URZ, 0x33, !UPT ;  /* 0x00000004ff067292 */ /* 0x000fc6000f8e33ff */
[----:B------:R-:W-:-:S04]  /*02b0*/  LOP3.LUT P0, RZ, R10, 0x80000001, RZ, 0xc0, !PT ;  /* 0x800000010aff7812 */ /* 0x000fc8000780c0ff */
[----:B------:R-:W-:Y:S01]  /*02c0*/  ISETP.GE.OR P0, PT, R10, UR5, P0 ;  /* 0x000000050a007c0c */ /* 0x000fe20008706670 */
[----:B------:R-:W-:-:S12]  /*02d0*/  VIADD R27, R3, UR6 ;  /* 0x00000006031b7c36 */ /* 0x000fd80008000000 */
[----:B------:R-:W-:-:S05]  /*02e0*/  @!P0 SHF.R.U32.HI R29, RZ, 0x1, R10 ;  /* 0x00000001ff1d8819 */ /* 0x000fca000001160a */
[----:B------:R-:W-:-:S05]  /*02f0*/  @!P0 IMAD.WIDE.U32 R16, R29, 0x8, R6 ;  /* 0x000000081d108825 */ /* 0x000fca00078e0006 */
[----:B------:R0:W2:Y:S01]  /*0300*/  @!P0 LDG.E.64 R20, desc[UR16][R16.64] ;  /* 0x0000001010148981 */ /* 0x0000a2000c1e1b00 */
[----:B------:R-:W-:Y:S02]  /*0310*/  LOP3.LUT P1, RZ, R27, 0x80000001, RZ, 0xc0, !PT ;  /* 0x800000011bff7812 */ /* 0x000fe4000782c0ff */
[----:B------:R-:W-:Y:S01]  /*0320*/  CS2R R12, SRZ ;  /* 0x00000000000c7805 */ /* 0x000fe2000001ff00 */
[----:B------:R-:W-:Y:S01]  /*0330*/  @!P0 IMAD.WIDE.U32 R28, R29, 0x8, R8 ;  /* 0x000000081d1c8825 */ /* 0x000fe200078e0008 */
[----:B------:R-:W-:Y:S02]  /*0340*/  ISETP.GE.OR P1, PT, R27, UR5, P1 ;  /* 0x000000051b007c0c */ /* 0x000fe40008f26670 */
[----:B------:R-:W-:Y:S02]  /*0350*/  CS2R R18, SRZ ;  /* 0x0000000000127805 */ /* 0x000fe4000001ff00 */
[----:B------:R1:W3:Y:S09]  /*0360*/  @!P0 LDG.E.64 R12, desc[UR16][R28.64] ;  /* 0x000000101c0c8981 */ /* 0x0002f2000c1e1b00 */
[----:B------:R-:W-:-:S05]  /*0370*/  @!P1 SHF.R.U32.HI R27, RZ, 0x1, R27 ;  /* 0x00000001ff1b9819 */ /* 0x000fca000001161b */
[----:B------:R-:W-:-:S05]  /*0380*/  @!P1 IMAD.WIDE.U32 R24, R27, 0x8, R6 ;  /* 0x000000081b189825 */ /* 0x000fca00078e0006 */
[----:B------:R4:W5:Y:S01]  /*0390*/  @!P1 LDG.E.64 R18, desc[UR16][R24.64] ;  /* 0x0000001018129981 */ /* 0x000962000c1e1b00 */
[----:B------:R-:W-:Y:S01]  /*03a0*/  USHF.L.U32 UR6, UR4, 0x3, URZ ;  /* 0x0000000304067899 */ /* 0x000fe200080006ff */
[----:B------:R-:W-:-:S05]  /*03b0*/  VIADD R11, R10, 0xfffffffe ;  /* 0xfffffffe0a0b7836 */ /* 0x000fca0000000000 */
[----:B------:R-:W-:-:S04]  /*03c0*/  LOP3.LUT P0, RZ, R11, 0x80000001, RZ, 0xc0, !PT ;  /* 0x800000010bff7812 */ /* 0x000fc8000780c0ff */
[----:B------:R-:W-:Y:S02]  /*03d0*/  ISETP.GE.OR P0, PT, R11, UR5, P0 ;  /* 0x000000050b007c0c */ /* 0x000fe40008706670 */
[----:B------:R-:W2:Y:S01]  /*03e0*/  LDCU.64 UR8, c[0x3][UR6+0x230] ;  /* 0x00c04600060877ac */ /* 0x000ea20008000a00 */
[----:B0-----:R-:W-:-:S10]  /*03f0*/  CS2R R16, SRZ ;  /* 0x0000000000107805 */ /* 0x001fd4000001ff00 */
[----:B------:R-:W-:-:S05]  /*0400*/  @!P0 SHF.R.U32.HI R11, RZ, 0x1, R11 ;  /* 0x00000001ff0b8819 */ /* 0x000fca000001160b */
[----:B-1----:R-:W-:-:S04]  /*0410*/  @!P0 IMAD.WIDE.U32 R28, R11, 0x8, R6 ;  /* 0x000000080b1c8825 */ /* 0x002fc800078e0006 */
[----:B------:R-:W-:-:S04]  /*0420*/  @!P1 IMAD.WIDE.U32 R26, R27, 0x8, R8 ;  /* 0x000000081b1a9825 */ /* 0x000fc800078e0008 */
[----:B----4-:R-:W-:Y:S01]  /*0430*/  VIADD R24, R10, 0xfffffffd ;  /* 0xfffffffd0a187836 */ /* 0x010fe20000000000 */
[----:B------:R0:W4:Y:S01]  /*0440*/  @!P1 LDG.E.64 R16, desc[UR16][R26.64] ;  /* 0x000000101a109981 */ /* 0x000122000c1e1b00 */
[----:B------:R-:W5:Y:S03]  /*0450*/  LDCU.64 UR10, c[0x3][UR6+0x238] ;  /* 0x00c04700060a77ac */ /* 0x000f660008000a00 */
[----:B------:R-:W-:-:S04]  /*0460*/  LOP3.LUT P1, RZ, R24, 0x80000001, RZ, 0xc0, !PT ;  /* 0x8000000118ff7812 */ /* 0x000fc8000782c0ff */
[----:B------:R-:W-:Y:S01]  /*0470*/  ISETP.GE.OR P1, PT, R24, UR5, P1 ;  /* 0x0000000518007c0c */ /* 0x000fe20008f26670 */
[----:B0-----:R-:W-:-:S12]  /*0480*/  @!P0 IMAD.WIDE.U32 R26, R11, 0x8, R8 ;  /* 0x000000080b1a8825 */ /* 0x001fd800078e0008 */
[----:B------:R-:W-:Y:S01]  /*0490*/  @!P1 SHF.R.U32.HI R11, RZ, 0x1, R24 ;  /* 0x00000001ff0b9819 */ /* 0x000fe20000011618 */
[----:B--2---:R-:W-:Y:S01]  /*04a0*/  DFMA R20, R20, UR8, R14 ;  /* 0x0000000814147c2b */ /* 0x004fe2000800000e */
[----:B------:R-:W-:-:S06]  /*04b0*/  CS2R R14, SRZ ;  /* 0x00000000000e7805 */ /* 0x000fcc000001ff00 */
[----:B------:R0:W2:Y:S01]  /*04c0*/  @!P0 LDG.E.64 R14, desc[UR16][R28.64] ;  /* 0x000000101c0e8981 */ /* 0x0000a2000c1e1b00 */
[----:B------:R-:W3:Y:S01]  /*04d0*/  LDCU.64 UR8, c[0x3][UR6+0x348] ;  /* 0x00c06900060877ac */ /* 0x000ee20008000a00 */
[----:B0-----:R-:W-:Y:S01]  /*04e0*/  @!P1 IMAD.WIDE.U32 R28, R11, 0x8, R6 ;  /* 0x000000080b1c9825 */ /* 0x001fe200078e0006 */
[----:B---3--:R-:W-:Y:S01]  /*04f0*/  DFMA R12, R12, UR8, R22 ;  /* 0x000000080c0c7c2b */ /* 0x008fe20008000016 */
[----:B------:R-:W-:Y:S01]  /*0500*/  CS2R R22, SRZ ;  /* 0x0000000000167805 */ /* 0x000fe2000001ff00 */
[----:B-----5:R-:W-:Y:S01]  /*0510*/  DFMA R18, R18, UR10, R20 ;  /* 0x0000000a12127c2b */ /* 0x020fe20008000014 */
[----:B------:R-:W-:-:S04]  /*0520*/  CS2R R20, SRZ ;  /* 0x0000000000147805 */ /* 0x000fc8000001ff00 */
[----:B------:R0:W3:Y:S04]  /*0530*/  @!P0 LDG.E.64 R22, desc[UR16][R26.64] ;  /* 0x000000101a168981 */ /* 0x0000e8000c1e1b00 */
[----:B------:R-:W5:Y:S01]  /*0540*/  @!P1 LDG.E.64 R20, desc[UR16][R28.64] ;  /* 0x000000101c149981 */ /* 0x000f62000c1e1b00 */
[----:B------:R-:W-:Y:S01]  /*0550*/  VIADD R24, R10, 0xfffffffc ;  /* 0xfffffffc0a187836 */ /* 0x000fe20000000000 */
[----:B------:R-:W2:Y:S04]  /*0560*/  LDCU.64 UR10, c[0x3][UR6+0x240] ;  /* 0x00c04800060a77ac */ /* 0x000ea80008000a00 */
[C---:B------:R-:W-:Y:S01]  /*0570*/  LOP3.LUT P0, RZ, R24.reuse, 0x80000001, RZ, 0xc0, !PT ;  /* 0x8000000118ff7812 */ /* 0x040fe2000780c0ff */
[----:B------:R-:W4:Y:S03]  /*0580*/  LDCU.64 UR8, c[0x3][UR6+0x350] ;  /* 0x00c06a00060877ac */ /* 0x000f260008000a00 */
[----:B------:R-:W-:Y:S01]  /*0590*/  ISETP.GE.OR P0, PT, R24, UR5, P0 ;  /* 0x0000000518007c0c */ /* 0x000fe20008706670 */
[----:B0-----:R-:W-:-:S12]  /*05a0*/  @!P1 IMAD.WIDE.U32 R26, R11, 0x8, R8 ;  /* 0x000000080b1a9825 */ /* 0x001fd800078e0008 */
[----:B------:R-:W-:-:S05]  /*05b0*/  @!P0 SHF.R.U32.HI R11, RZ, 0x1, R24 ;  /* 0x00000001ff0b8819 */ /* 0x000fca0000011618 */
[C---:B------:R-:W-:Y:S01]  /*05c0*/  @!P0 IMAD.WIDE.U32 R24, R11.reuse, 0x8, R6 ;  /* 0x000000080b188825 */ /* 0x040fe200078e0006 */
[----:B----4-:R-:W-:Y:S01]  /*05d0*/  DFMA R12, R16, UR8, R12 ;  /* 0x00000008100c7c2b */ /* 0x010fe2000800000c */
[----:B------:R-:W-:Y:S01]  /*05e0*/  CS2R R16, SRZ ;  /* 0x0000000000107805 */ /* 0x000fe2000001ff00 */
[----:B------:R-:W3:Y:S05]  /*05f0*/  LDCU.64 UR8, c[0x3][UR6+0x358] ;  /* 0x00c06b00060877ac */ /* 0x000eea0008000a00 */
[----:B------:R0:W4:Y:S02]  /*0600*/  @!P1 LDG.E.64 R16, desc[UR16][R26.64] ;  /* 0x000000101a109981 */ /* 0x000124000c1e1b00 */
[----:B0-----:R-:W-:Y:S01]  /*0610*/  @!P0 IMAD.WIDE.U32 R26, R11, 0x8, R8 ;  /* 0x000000080b1a8825 */ /* 0x001fe200078e0008 */
[----:B--2---:R-:W-:Y:S01]  /*0620*/  DFMA R14, R14, UR10, R18 ;  /* 0x0000000a0e0e7c2b */ /* 0x004fe20008000012 */
[----:B------:R-:W-:-:S06]  /*0630*/  CS2R R18, SRZ ;  /* 0x0000000000127805 */ /* 0x000fcc000001ff00 */
[----:B------:R0:W2:Y:S01]  /*0640*/  @!P0 LDG.E.64 R18, desc[UR16][R24.64] ;  /* 0x0000001018128981 */ /* 0x0000a2000c1e1b00 */
[----:B------:R-:W5:Y:S01]  /*0650*/  LDCU.64 UR10, c[0x3][UR6+0x248] ;  /* 0x00c04900060a77ac */ /* 0x000f620008000a00 */
[----:B0-----:R-:W-:-:S05]  /*0660*/  VIADD R24, R10, 0xfffffffb ;  /* 0xfffffffb0a187836 */ /* 0x001fca0000000000 */
[----:B------:R-:W-:-:S04]  /*0670*/  LOP3.LUT P1, RZ, R24, 0x80000001, RZ, 0xc0, !PT ;  /* 0x8000000118ff7812 */ /* 0x000fc8000782c0ff */
[----:B------:R-:W-:Y:S01]  /*0680*/  ISETP.GE.OR P1, PT, R24, UR5, P1 ;  /* 0x0000000518007c0c */ /* 0x000fe20008f26670 */
[----:B---3--:R-:W-:Y:S01]  /*0690*/  DFMA R12, R22, UR8, R12 ;  /* 0x00000008160c7c2b */ /* 0x008fe2000800000c */
[----:B------:R-:W-:Y:S01]  /*06a0*/  CS2R R22, SRZ ;  /* 0x0000000000167805 */ /* 0x000fe2000001ff00 */
[----:B-----5:R-:W-:-:S05]  /*06b0*/  DFMA R14, R20, UR10, R14 ;  /* 0x0000000a140e7c2b */ /* 0x020fca000800000e */
[----:B------:R-:W3:Y:S05]  /*06c0*/  @!P0 LDG.E.64 R22, desc[UR16][R26.64] ;  /* 0x000000101a168981 */ /* 0x000eea000c1e1b00 */
[----:B------:R-:W-:Y:S02]  /*06d0*/  @!P1 SHF.R.U32.HI R29, RZ, 0x1, R24 ;  /* 0x00000001ff1d9819 */ /* 0x000fe40000011618 */
[----:B------:R-:W-:-:S03]  /*06e0*/  CS2R R24, SRZ ;  /* 0x0000000000187805 */ /* 0x000fc6000001ff00 */
[----:B------:R-:W-:-:S05]  /*06f0*/  @!P1 IMAD.WIDE.U32 R20, R29, 0x8, R6 ;  /* 0x000000081d149825 */ /* 0x000fca00078e0006 */
[----:B------:R0:W5:Y:S01]  /*0700*/  @!P1 LDG.E.64 R24, desc[UR16][R20.64] ;  /* 0x0000001014189981 */ /* 0x000162000c1e1b00 */
[----:B------:R-:W4:Y:S01]  /*0710*/  LDCU.64 UR8, c[0x3][UR6+0x360] ;  /* 0x00c06c00060877ac */ /* 0x000f220008000a00 */
[C---:B------:R-:W-:Y:S01]  /*0720*/  VIADD R11, R10.reuse, 0xfffffffa ;  /* 0xfffffffa0a0b7836 */ /* 0x040fe20000000000 */
[----:B------:R-:W2:Y:S04]  /*0730*/  LDCU.64 UR10, c[0x3][UR6+0x250] ;  /* 0x00c04a00060a77ac */ /* 0x000ea80008000a00 */
[----:B------:R-:W-:Y:S01]  /*0740*/  LOP3.LUT P0, RZ, R11, 0x80000001, RZ, 0xc0, !PT ;  /* 0x800000010bff7812 */ /* 0x000fe2000780c0ff */
[----:B------:R-:W-:Y:S01]  /*0750*/  @!P1 IMAD.WIDE.U32 R28, R29, 0x8, R8 ;  /* 0x000000081d1c9825 */ /* 0x000fe200078e0008 */
[----:B0-----:R-:W-:Y:S02]  /*0760*/  CS2R R20, SRZ ;  /* 0x0000000000147805 */ /* 0x001fe4000001ff00 */
[----:B------:R-:W-:Y:S01]  /*0770*/  ISETP.GE.OR P0, PT, R11, UR5, P0 ;  /* 0x000000050b007c0c */ /* 0x000fe20008706670 */
[----:B------:R-:W-:-:S03]  /*0780*/  VIADD R27, R10, 0xfffffff9 ;  /* 0xfffffff90a1b7836 */ /* 0x000fc60000000000 */
[----:B------:R0:W5:Y:S02]  /*0790*/  @!P1 LDG.E.64 R20, desc[UR16][R28.64] ;  /* 0x000000101c149981 */ /* 0x000164000c1e1b00 */
[C---:B------:R-:W-:Y:S01]  /*07a0*/  LOP3.LUT P1, RZ, R27.reuse, 0x80000001, RZ, 0xc0, !PT ;  /* 0x800000011bff7812 */ /* 0x040fe2000782c0ff */
[----:B----4-:R-:W-:Y:S01]  /*07b0*/  DFMA R12, R16, UR8, R12 ;  /* 0x00000008100c7c2b */ /* 0x010fe2000800000c */
[----:B------:R-:W3:Y:S02]  /*07c0*/  LDCU.64 UR8, c[0x3][UR6+0x368] ;  /* 0x00c06d00060877ac */ /* 0x000ee40008000a00 */
[----:B------:R-:W-:-:S03]  /*07d0*/  ISETP.GE.OR P1, PT, R27, UR5, P1 ;  /* 0x000000051b007c0c */ /* 0x000fc60008f26670 */
[----:B------:R-:W-:Y:S02]  /*07e0*/  @!P0 SHF.R.U32.HI R11, RZ, 0x1, R11 ;  /* 0x00000001ff0b8819 */ /* 0x000fe4000001160b */
[----:B------:R-:W-:-:S03]  /*07f0*/  CS2R R16, SRZ ;  /* 0x0000000000107805 */ /* 0x000fc6000001ff00 */
[----:B0-----:R-:W-:-:S05]  /*0800*/  @!P0 IMAD.WIDE.U32 R28, R11, 0x8, R8 ;  /* 0x000000080b1c8825 */ /* 0x001fca00078e0008 */
[----:B------:R-:W-:Y:S01]  /*0810*/  @!P1 SHF.R.U32.HI R27, RZ, 0x1, R27 ;  /* 0x00000001ff1b9819 */ /* 0x000fe2000001161b */
[----:B--2---:R-:W-:Y:S01]  /*0820*/  DFMA R14, R18, UR10, R14 ;  /* 0x0000000a120e7c2b */ /* 0x004fe2000800000e */
[----:B------:R-:W5:Y:S01]  /*0830*/  LDCU.64 UR10, c[0x3][UR6+0x258] ;  /* 0x00c04b00060a77ac */ /* 0x000f620008000a00 */
[----:B------:R-:W-:Y:S01]  /*0840*/  @!P0 IMAD.WIDE.U32 R18, R11, 0x8, R6 ;  /* 0x000000080b128825 */ /* 0x000fe200078e0006 */
[----:B------:R-:W-:-:S04]  /*0850*/  CS2R R10, SRZ ;  /* 0x00000000000a7805 */ /* 0x000fc8000001ff00 */
[----:B------:R0:W2:Y:S04]  /*0860*/  @!P0 LDG.E.64 R16, desc[UR16][R18.64] ;  /* 0x0000001012108981 */ /* 0x0000a8000c1e1b00 */
[----:B------:R-:W4:Y:S01]  /*0870*/  @!P0 LDG.E.64 R10, desc[UR16][R28.64] ;  /* 0x000000101c0a8981 */ /* 0x000f22000c1e1b00 */
[----:B0-----:R-:W-:-:S04]  /*0880*/  @!P1 IMAD.WIDE.U32 R18, R27, 0x8, R6 ;  /* 0x000000081b129825 */ /* 0x001fc800078e0006 */
[----:B------:R-:W-:Y:S01]  /*0890*/  @!P1 IMAD.WIDE.U32 R26, R27, 0x8, R8 ;  /* 0x000000081b1a9825 */ /* 0x000fe200078e0008 */
[----:B---3--:R-:W-:Y:S01]  /*08a0*/  DFMA R12, R22, UR8, R12 ;  /* 0x00000008160c7c2b */ /* 0x008fe2000800000c */
[----:B------:R-:W-:-:S06]  /*08b0*/  CS2R R22, SRZ ;  /* 0x0000000000167805 */ /* 0x000fcc000001ff00 */
[----:B------:R-:W3:Y:S01]  /*08c0*/  @!P1 LDG.E.64 R22, desc[UR16][R18.64] ;  /* 0x0000001012169981 */ /* 0x000ee2000c1e1b00 */
[----:B-----5:R-:W-:Y:S01]  /*08d0*/  DFMA R14, R24, UR10, R14 ;  /* 0x0000000a180e7c2b */ /* 0x020fe2000800000e */
[----:B------:R-:W-:-:S06]  /*08e0*/  CS2R R24, SRZ ;  /* 0x0000000000187805 */ /* 0x000fcc000001ff00 */
[----:B------:R-:W5:Y:S01]  /*08f0*/  @!P1 LDG.E.64 R24, desc[UR16][R26.64] ;  /* 0x000000101a189981 */ /* 0x000f62000c1e1b00 */
[----:B------:R-:W0:Y:S01]  /*0900*/  LDCU.64 UR8, c[0x3][UR6+0x370] ;  /* 0x00c06e00060877ac */ /* 0x000e220008000a00 */
[----:B------:R-:W2:Y:S01]  /*0910*/  LDCU.64 UR10, c[0x3][UR6+0x260] ;  /* 0x00c04c00060a77ac */ /* 0x000ea20008000a00 */
[----:B------:R-:W4:Y:S01]  /*0920*/  LDCU.64 UR12, c[0x3][UR6+0x378] ;  /* 0x00c06f00060c77ac */ /* 0x000f220008000a00 */
[----:B------:R-:W3:Y:S01]  /*0930*/  LDCU.64 UR14, c[0x3][UR6+0x268] ;  /* 0x00c04d00060e77ac */ /* 0x000ee20008000a00 */
[----:B------:R-:W5:Y:S01]  /*0940*/  LDCU.64 UR6, c[0x3][UR6+0x380] ;  /* 0x00c07000060677ac */ /* 0x000f620008000a00 */
[----:B0-----:R-:W-:Y:S01]  /*0950*/  DFMA R12, R20, UR8, R12 ;  /* 0x00000008140c7c2b */ /* 0x001fe2000800000c */
[----:B------:R-:W-:-:S06]  /*0960*/  UIADD3 UR4, UPT, UPT, UR4, 0x8, URZ ;  /* 0x0000000804047890 */ /* 0x000fcc000fffe0ff */
[----:B------:R-:W-:Y:S01]  /*0970*/  ISETP.NE.AND P0, PT, R0, UR4, PT ;  /* 0x0000000400007c0c */ /* 0x000fe2000bf05270 */
[----:B--2---:R-:W-:Y:S02]  /*0980*/  DFMA R14, R16, UR10, R14 ;  /* 0x0000000a100e7c2b */ /* 0x004fe4000800000e */
[----:B----4-:R-:W-:-:S06]  /*0990*/  DFMA R10, R10, UR12, R12 ;  /* 0x0000000c0a0a7c2b */ /* 0x010fcc000800000c */
[----:B---3--:R-:W-:Y:S02]  /*09a0*/  DFMA R14, R22, UR14, R14 ;  /* 0x0000000e160e7c2b */ /* 0x008fe4000800000e */
[----:B-----5:R-:W-:Y:S02]  /*09b0*/  DFMA R22, R24, UR6, R10 ;  /* 0x0000000618167c2b */ /* 0x020fe4000800000a */
[----:B------:R-:W-:Y:S09]  /*09c0*/  @P0 BRA `(.L_x_3) ;  /* 0xfffffff8002c0947 */ /* 0x000ff2000383ffff */
.L_x_2:
[----:B------:R-:W-:Y:S05]  /*09d0*/  @!P2 BRA `(.L_x_4) ;  /* 0x0000000400d0a947 */ /* 0x000fea0003800000 */
[----:B------:R-:W0:Y:S01]  /*09e0*/  LDCU UR4, c[0x0][0x3ac] ;  /* 0x00007580ff0477ac */ /* 0x000e220008000800 */
[----:B------:R-:W-:Y:S01]  /*09f0*/  ISETP.GE.U32.AND P0, PT, R4, 0x4, PT ;  /* 0x000000040400780c */ /* 0x000fe20003f06070 */
[----:B0-----:R-:W-:-:S04]  /*0a00*/  ULOP3.LUT UR6, UR4, 0x3, URZ, 0xc0, !UPT ;  /* 0x0000000304067892 */ /* 0x001fc8000f8ec0ff */
[----:B------:R-:W-:-:S08]  /*0a10*/  UISETP.NE.AND UP0, UPT, UR6, URZ, UPT ;  /* 0x000000ff0600728c */ /* 0x000fd0000bf05270 */
[----:B------:R-:W-:Y:S05]  /*0a20*/  @!P0 BRA `(.L_x_5) ;  /* 0x0000000000ec8947 */ /* 0x000fea0003800000 */
[----:B------:R-:W-:Y:S01]  /*0a30*/  IMAD.IADD R4, R3, 0x1, -R0 ;  /* 0x0000000103047824 */ /* 0x000fe200078e0a00 */
[----:B------:R-:W-:Y:S02]  /*0a40*/  CS2R R18, SRZ ;  /* 0x0000000000127805 */ /* 0x000fe4000001ff00 */
[----:B------:R-:W-:Y:S02]  /*0a50*/  LOP3.LUT R12, RZ, R0, RZ, 0x33, !PT ;  /* 0x00000000ff0c7212 */ /* 0x000fe400078e33ff */
[----:B------:R-:W-:-:S04]  /*0a60*/  LOP3.LUT P0, RZ, R4, 0x80000001, RZ, 0xc0, !PT ;  /* 0x8000000104ff7812 */ /* 0x000fc8000780c0ff */
[----:B------:R-:W-:Y:S01]  /*0a70*/  ISETP.GE.OR P0, PT, R4, UR5, P0 ;  /* 0x0000000504007c0c */ /* 0x000fe20008706670 */
[----:B------:R-:W-:-:S12]  /*0a80*/  IMAD.IADD R12, R3, 0x1, R12 ;  /* 0x00000001030c7824 */ /* 0x000fd800078e020c */
[----:B------:R-:W-:-:S05]  /*0a90*/  @!P0 SHF.R.U32.HI R27, RZ, 0x1, R4 ;  /* 0x00000001ff1b8819 */ /* 0x000fca0000011604 */
[----:B------:R-:W-:-:S05]  /*0aa0*/  @!P0 IMAD.WIDE.U32 R10, R27, 0x8, R6 ;  /* 0x000000081b0a8825 */ /* 0x000fca00078e0006 */
[----:B------:R0:W2:Y:S01]  /*0ab0*/  @!P0 LDG.E.64 R18, desc[UR16][R10.64] ;  /* 0x000000100a128981 */ /* 0x0000a2000c1e1b00 */
[C---:B------:R-:W-:Y:S02]  /*0ac0*/  LOP3.LUT P1, RZ, R12.reuse, 0x80000001, RZ, 0xc0, !PT ;  /* 0x800000010cff7812 */ /* 0x040fe4000782c0ff */
[----:B------:R-:W-:Y:S01]  /*0ad0*/  CS2R R20, SRZ ;  /* 0x0000000000147805 */ /* 0x000fe2000001ff00 */
[----:B------:R-:W-:Y:S01]  /*0ae0*/  @!P0 IMAD.WIDE.U32 R26, R27, 0x8, R8 ;  /* 0x000000081b1a8825 */ /* 0x000fe200078e0008 */
[----:B------:R-:W-:-:S04]  /*0af0*/  ISETP.GE.OR P1, PT, R12, UR5, P1 ;  /* 0x000000050c007c0c */ /* 0x000fc80008f26670 */
[----:B------:R1:W3:Y:S09]  /*0b00*/  @!P0 LDG.E.64 R20, desc[UR16][R26.64] ;  /* 0x000000101a148981 */ /* 0x0002f2000c1e1b00 */
[----:B------:R-:W-:Y:S02]  /*0b10*/  @!P1 SHF.R.U32.HI R17, RZ, 0x1, R12 ;  /* 0x00000001ff119819 */ /* 0x000fe4000001160c */
[----:B------:R-:W-:-:S03]  /*0b20*/  CS2R R12, SRZ ;  /* 0x00000000000c7805 */ /* 0x000fc6000001ff00 */
[----:B------:R-:W-:-:S05]  /*0b30*/  @!P1 IMAD.WIDE.U32 R28, R17, 0x8, R6 ;  /* 0x00000008111c9825 */ /* 0x000fca00078e0006 */
[----:B------:R4:W5:Y:S01]  /*0b40*/  @!P1 LDG.E.64 R12, desc[UR16][R28.64] ;  /* 0x000000101c0c9981 */ /* 0x000962000c1e1b00 */
[----:B0-----:R-:W-:Y:S01]  /*0b50*/  CS2R R10, SRZ ;  /* 0x00000000000a7805 */ /* 0x001fe2000001ff00 */
[----:B-1----:R-:W-:-:S05]  /*0b60*/  @!P1 IMAD.WIDE.U32 R26, R17, 0x8, R8 ;  /* 0x00000008111a9825 */ /* 0x002fca00078e0008 */
[----:B------:R-:W5:Y:S01]  /*0b70*/  @!P1 LDG.E.64 R10, desc[UR16][R26.64] ;  /* 0x000000101a0a9981 */ /* 0x000f62000c1e1b00 */
[----:B------:R-:W-:-:S04]  /*0b80*/  IMAD.SHL.U32 R24, R0, 0x8, RZ ;  /* 0x0000000800187824 */ /* 0x000fc800078e00ff */
[----:B------:R-:W2:Y:S01]  /*0b90*/  LDC.64 R16, c[0x3][R24+0x230] ;  /* 0x00c08c0018107b82 */ /* 0x000ea20000000a00 */
[----:B------:R-:W-:-:S05]  /*0ba0*/  VIADD R25, R4, 0xfffffffe ;  /* 0xfffffffe04197836 */ /* 0x000fca0000000000 */
[----:B------:R-:W-:-:S04]  /*0bb0*/  LOP3.LUT P0, RZ, R25, 0x80000001, RZ, 0xc0, !PT ;  /* 0x8000000119ff7812 */ /* 0x000fc8000780c0ff */
[----:B------:R-:W-:Y:S01]  /*0bc0*/  ISETP.GE.OR P0, PT, R25, UR5, P0 ;  /* 0x0000000519007c0c */ /* 0x000fe20008706670 */
[----:B------:R-:W-:-:S12]  /*0bd0*/  VIADD R4, R4, 0xfffffffd ;  /* 0xfffffffd04047836 */ /* 0x000fd80000000000 */
[----:B------:R-:W-:Y:S02]  /*0be0*/  @!P0 SHF.R.U32.HI R25, RZ, 0x1, R25 ;  /* 0x00000001ff198819 */ /* 0x000fe40000011619 */
[----:B------:R-:W-:-:S04]  /*0bf0*/  LOP3.LUT P1, RZ, R4, 0x80000001, RZ, 0xc0, !PT ;  /* 0x8000000104ff7812 */ /* 0x000fc8000782c0ff */
[----:B------:R-:W-:Y:S01]  /*0c00*/  ISETP.GE.OR P1, PT, R4, UR5, P1 ;  /* 0x0000000504007c0c */ /* 0x000fe20008f26670 */
[C---:B----4-:R-:W-:Y:S01]  /*0c10*/  @!P0 IMAD.WIDE.U32 R28, R25.reuse, 0x8, R8 ;  /* 0x00000008191c8825 */ /* 0x050fe200078e0008 */
[----:B--2---:R-:W-:Y:S01]  /*0c20*/  DFMA R14, R16, R18, R14 ;  /* 0x00000012100e722b */ /* 0x004fe2000000000e */
[----:B------:R-:W3:Y:S08]  /*0c30*/  LDC.64 R18, c[0x3][R24+0x348] ;  /* 0x00c0d20018127b82 */ /* 0x000ef00000000a00 */
[----:B------:R-:W5:Y:S01]  /*0c40*/  LDC.64 R16, c[0x3][R24+0x238] ;  /* 0x00c08e0018107b82 */ /* 0x000f620000000a00 */
[----:B---3--:R-:W-:Y:S01]  /*0c50*/  DFMA R18, R18, R20, R22 ;  /* 0x000000141212722b */ /* 0x008fe20000000016 */
[----:B------:R-:W-:Y:S01]  /*0c60*/  CS2R R20, SRZ ;  /* 0x0000000000147805 */ /* 0x000fe2000001ff00 */
[----:B------:R-:W-:-:S05]  /*0c70*/  @!P0 IMAD.WIDE.U32 R22, R25, 0x8, R6 ;  /* 0x0000000819168825 */ /* 0x000fca00078e0006 */
[----:B------:R0:W2:Y:S01]  /*0c80*/  @!P0 LDG.E.64 R20, desc[UR16][R22.64] ;  /* 0x0000001016148981 */ /* 0x0000a2000c1e1b00 */
[----:B-----5:R-:W-:Y:S01]  /*0c90*/  DFMA R12, R16, R12, R14 ;  /* 0x0000000c100c722b */ /* 0x020fe2000000000e */
[----:B------:R-:W1:Y:S01]  /*0ca0*/  LDC.64 R14, c[0x3][R24+0x350] ;  /* 0x00c0d400180e7b82 */ /* 0x000e620000000a00 */
[----:B------:R-:W-:Y:S02]  /*0cb0*/  CS2R R16, SRZ ;  /* 0x0000000000107805 */ /* 0x000fe4000001ff00 */
[----:B------:R-:W-:-:S04]  /*0cc0*/  @!P1 SHF.R.U32.HI R25, RZ, 0x1, R4 ;  /* 0x00000001ff199819 */ /* 0x000fc80000011604 */
[----:B------:R-:W3:Y:S01]  /*0cd0*/  @!P0 LDG.E.64 R16, desc[UR16][R28.64] ;  /* 0x000000101c108981 */ /* 0x000ee2000c1e1b00 */
[----:B0-----:R-:W-:Y:S01]  /*0ce0*/  CS2R R22, SRZ ;  /* 0x0000000000167805 */ /* 0x001fe2000001ff00 */
[----:B------:R-:W-:-:S05]  /*0cf0*/  @!P1 IMAD.WIDE.U32 R26, R25, 0x8, R8 ;  /* 0x00000008191a9825 */ /* 0x000fca00078e0008 */
[----:B------:R-:W4:Y:S01]  /*0d00*/  @!P1 LDG.E.64 R22, desc[UR16][R26.64] ;  /* 0x000000101a169981 */ /* 0x000f22000c1e1b00 */
[----:B-1----:R-:W-:Y:S01]  /*0d10*/  DFMA R10, R14, R10, R18 ;  /* 0x0000000a0e0a722b */ /* 0x002fe20000000012 */
[----:B------:R-:W-:Y:S01]  /*0d20*/  CS2R R14, SRZ ;  /* 0x00000000000e7805 */ /* 0x000fe2000001ff00 */
[----:B------:R-:W-:-:S05]  /*0d30*/  @!P1 IMAD.WIDE.U32 R18, R25, 0x8, R6 ;  /* 0x0000000819129825 */ /* 0x000fca00078e0006 */
[----:B------:R0:W5:Y:S02]  /*0d40*/  @!P1 LDG.E.64 R14, desc[UR16][R18.64] ;  /* 0x00000010120e9981 */ /* 0x000164000c1e1b00 */
[----:B0-----:R-:W2:Y:S08]  /*0d50*/  LDC.64 R18, c[0x3][R24+0x240] ;  /* 0x00c0900018127b82 */ /* 0x001eb00000000a00 */
[----:B------:R-:W4:Y:S01]  /*0d60*/  LDC.64 R28, c[0x3][R24+0x360] ;  /* 0x00c0d800181c7b82 */ /* 0x000f220000000a00 */
[----:B------:R-:W-:Y:S01]  /*0d70*/  VIADD R0, R0, 0x4 ;  /* 0x0000000400007836 */ /* 0x000fe20000000000 */
[----:B--2---:R-:W-:-:S06]  /*0d80*/  DFMA R12, R18, R20, R12 ;  /* 0x00000014120c722b */ /* 0x004fcc000000000c */
[----:B------:R-:W3:Y:S08]  /*0d90*/  LDC.64 R18, c[0x3][R24+0x358] ;  /* 0x00c0d60018127b82 */ /* 0x000ef00000000a00 */
[----:B------:R-:W5:Y:S01]  /*0da0*/  LDC.64 R20, c[0x3][R24+0x248] ;  /* 0x00c0920018147b82 */ /* 0x000f620000000a00 */
[----:B---3--:R-:W-:-:S08]  /*0db0*/  DFMA R10, R18, R16, R10 ;  /* 0x00000010120a722b */ /* 0x008fd0000000000a */
[----:B----4-:R-:W-:Y:S02]  /*0dc0*/  DFMA R22, R28, R22, R10 ;  /* 0x000000161c16722b */ /* 0x010fe4000000000a */
[----:B-----5:R-:W-:-:S11]  /*0dd0*/  DFMA R14, R20, R14, R12 ;  /* 0x0000000e140e722b */ /* 0x020fd6000000000c */
.L_x_5:
[----:B------:R-:W-:Y:S05]  /*0de0*/  BRA.U !UP0, `(.L_x_4) ;  /* 0x0000000108cc7547 */ /* 0x000fea000b800000 */
[----:B------:R-:W-:Y:S02]  /*0df0*/  UISETP.NE.AND UP0, UPT, UR6, 0x1, UPT ;  /* 0x000000010600788c */ /* 0x000fe4000bf05270 */
[----:B------:R-:W-:-:S04]  /*0e00*/  ULOP3.LUT UR4, UR4, 0x1, URZ, 0xc0, !UPT ;  /* 0x0000000104047892 */ /* 0x000fc8000f8ec0ff */
[----:B------:R-:W-:-:S03]  /*0e10*/  UISETP.NE.U32.AND UP1, UPT, UR4, 0x1, UPT ;  /* 0x000000010400788c */ /* 0x000fc6000bf25070 */
[----:B------:R-:W-:Y:S08]  /*0e20*/  BRA.U !UP0, `(.L_x_6) ;  /* 0x00000001087c7547 */ /* 0x000ff0000b800000 */
[----:B------:R-:W-:Y:S01]  /*0e30*/  IMAD.IADD R29, R3, 0x1, -R0 ;  /* 0x00000001031d7824 */ /* 0x000fe200078e0a00 */
[----:B------:R-:W-:Y:S02]  /*0e40*/  LOP3.LUT R4, RZ, R0, RZ, 0x33, !PT ;  /* 0x00000000ff047212 */ /* 0x000fe400078e33ff */
[----:B------:R-:W-:Y:S02]  /*0e50*/  CS2R R18, SRZ ;  /* 0x0000000000127805 */ /* 0x000fe4000001ff00 */
[----:B------:R-:W-:-:S04]  /*0e60*/  LOP3.LUT P0, RZ, R29, 0x80000001, RZ, 0xc0, !PT ;  /* 0x800000011dff7812 */ /* 0x000fc8000780c0ff */
[----:B------:R-:W-:Y:S01]  /*0e70*/  ISETP.GE.OR P0, PT, R29, UR5, P0 ;  /* 0x000000051d007c0c */ /* 0x000fe20008706670 */
[----:B------:R-:W-:-:S05]  /*0e80*/  IMAD.IADD R4, R3, 0x1, R4 ;  /* 0x0000000103047824 */ /* 0x000fca00078e0204 */
[----:B------:R-:W-:-:S07]  /*0e90*/  LOP3.LUT P1, RZ, R4, 0x80000001, RZ, 0xc0, !PT ;  /* 0x8000000104ff7812 */ /* 0x000fce000782c0ff */
[----:B------:R-:W-:-:S05]  /*0ea0*/  @!P0 SHF.R.U32.HI R29, RZ, 0x1, R29 ;  /* 0x00000001ff1d8819 */ /* 0x000fca000001161d */
[----:B------:R-:W-:Y:S01]  /*0eb0*/  @!P0 IMAD.WIDE.U32 R20, R29, 0x8, R6 ;  /* 0x000000081d148825 */ /* 0x000fe200078e0006 */
[----:B------:R-:W-:-:S04]  /*0ec0*/  ISETP.GE.OR P1, PT, R4, UR5, P1 ;  /* 0x0000000504007c0c */ /* 0x000fc80008f26670 */
[----:B------:R0:W2:Y:S01]  /*0ed0*/  @!P0 LDG.E.64 R18, desc[UR16][R20.64] ;  /* 0x0000001014128981 */ /* 0x0000a2000c1e1b00 */
[----:B------:R-:W-:Y:S01]  /*0ee0*/  CS2R R16, SRZ ;  /* 0x0000000000107805 */ /* 0x000fe2000001ff00 */
[----:B------:R-:W-:Y:S01]  /*0ef0*/  @!P0 IMAD.WIDE.U32 R28, R29, 0x8, R8 ;  /* 0x000000081d1c8825 */ /* 0x000fe200078e0008 */
[----:B------:R-:W-:Y:S02]  /*0f00*/  CS2R R12, SRZ ;  /* 0x00000000000c7805 */ /* 0x000fe4000001ff00 */
[----:B------:R-:W-:Y:S02]  /*0f10*/  CS2R R10, SRZ ;  /* 0x00000000000a7805 */ /* 0x000fe4000001ff00 */
[----:B------:R-:W3:Y:S02]  /*0f20*/  @!P0 LDG.E.64 R16, desc[UR16][R28.64] ;  /* 0x000000101c108981 */ /* 0x000ee4000c1e1b00 */
[----:B------:R-:W-:-:S05]  /*0f30*/  @!P1 SHF.R.U32.HI R27, RZ, 0x1, R4 ;  /* 0x00000001ff1b9819 */ /* 0x000fca0000011604 */
[----:B------:R-:W-:-:S04]  /*0f40*/  @!P1 IMAD.WIDE.U32 R24, R27, 0x8, R6 ;  /* 0x000000081b189825 */ /* 0x000fc800078e0006 */
[----:B------:R-:W-:Y:S01]  /*0f50*/  @!P1 IMAD.WIDE.U32 R26, R27, 0x8, R8 ;  /* 0x000000081b1a9825 */ /* 0x000fe200078e0008 */
[----:B------:R-:W4:Y:S04]  /*0f60*/  @!P1 LDG.E.64 R12, desc[UR16][R24.64] ;  /* 0x00000010180c9981 */ /* 0x000f28000c1e1b00 */
[----:B------:R1:W5:Y:S01]  /*0f70*/  @!P1 LDG.E.64 R10, desc[UR16][R26.64] ;  /* 0x000000101a0a9981 */ /* 0x000362000c1e1b00 */
[----:B------:R-:W-:-:S04]  /*0f80*/  IMAD.SHL.U32 R4, R0, 0x8, RZ ;  /* 0x0000000800047824 */ /* 0x000fc800078e00ff */
[----:B0-----:R-:W2:Y:S08]  /*0f90*/  LDC.64 R20, c[0x3][R4+0x230] ;  /* 0x00c08c0004147b82 */ /* 0x001eb00000000a00 */
[----:B-1----:R-:W3:Y:S01]  /*0fa0*/  LDC.64 R26, c[0x3][R4+0x348] ;  /* 0x00c0d200041a7b82 */ /* 0x002ee20000000a00 */
[----:B------:R-:W-:Y:S01]  /*0fb0*/  VIADD R0, R0, 0x2 ;  /* 0x0000000200007836 */ /* 0x000fe20000000000 */
[----:B--2---:R-:W-:-:S06]  /*0fc0*/  DFMA R20, R20, R18, R14 ;  /* 0x000000121414722b */ /* 0x004fcc000000000e */
[----:B------:R-:W4:Y:S08]  /*0fd0*/  LDC.64 R14, c[0x3][R4+0x238] ;  /* 0x00c08e00040e7b82 */ /* 0x000f300000000a00 */
[----:B------:R-:W5:Y:S01]  /*0fe0*/  LDC.64 R18, c[0x3][R4+0x350] ;  /* 0x00c0d40004127b82 */ /* 0x000f620000000a00 */
[----:B---3--:R-:W-:Y:S02]  /*0ff0*/  DFMA R16, R26, R16, R22 ;  /* 0x000000101a10722b */ /* 0x008fe40000000016 */
[----:B----4-:R-:W-:-:S06]  /*1000*/  DFMA R14, R14, R12, R20 ;  /* 0x0000000c0e0e722b */ /* 0x010fcc0000000014 */
[----:B-----5:R-:W-:-:S11]  /*1010*/  DFMA R22, R18, R10, R16 ;  /* 0x0000000a1216722b */ /* 0x020fd60000000010 */
.L_x_6:
[----:B------:R-:W-:Y:S05]  /*1020*/  BRA.U UP1, `(.L_x_4) ;  /* 0x00000001013c7547 */ /* 0x000fea000b800000 */
[----:B------:R-:W-:Y:S01]  /*1030*/  IMAD.IADD R3, R3, 0x1, -R0 ;  /* 0x0000000103037824 */ /* 0x000fe200078e0a00 */
[----:B------:R-:W-:-:S04]  /*1040*/  CS2R R10, SRZ ;  /* 0x00000000000a7805 */ /* 0x000fc8000001ff00 */
[----:B------:R-:W-:-:S04]  /*1050*/  LOP3.LUT P0, RZ, R3, 0x80000001, RZ, 0xc0, !PT ;  /* 0x8000000103ff7812 */ /* 0x000fc8000780c0ff */
[----:B------:R-:W-:-:S13]  /*1060*/  ISETP.GE.OR P0, PT, R3, UR5, P0 ;  /* 0x0000000503007c0c */ /* 0x000fda0008706670 */
[----:B------:R-:W-:-:S05]  /*1070*/  @!P0 SHF.R.U32.HI R3, RZ, 0x1, R3 ;  /* 0x00000001ff038819 */ /* 0x000fca0000011603 */
[----:B------:R-:W-:Y:S01]  /*1080*/  @!P0 IMAD.WIDE.U32 R12, R3, 0x8, R6 ;  /* 0x00000008030c8825 */ /* 0x000fe200078e0006 */
[----:B------:R-:W-:-:S03]  /*1090*/  CS2R R6, SRZ ;  /* 0x0000000000067805 */ /* 0x000fc6000001ff00 */
[----:B------:R-:W-:Y:S01]  /*10a0*/  @!P0 IMAD.WIDE.U32 R8, R3, 0x8, R8 ;  /* 0x0000000803088825 */ /* 0x000fe200078e0008 */
[----:B------:R-:W2:Y:S04]  /*10b0*/  @!P0 LDG.E.64 R10, desc[UR16][R12.64] ;  /* 0x000000100c0a8981 */ /* 0x000ea8000c1e1b00 */
[----:B------:R-:W3:Y:S01]  /*10c0*/  @!P0 LDG.E.64 R6, desc[UR16][R8.64] ;  /* 0x0000001008068981 */ /* 0x000ee2000c1e1b00 */
[----:B------:R-:W-:-:S04]  /*10d0*/  IMAD.SHL.U32 R0, R0, 0x8, RZ ;  /* 0x0000000800007824 */ /* 0x000fc800078e00ff */
[----:B------:R-:W2:Y:S08]  /*10e0*/  LDC.64 R16, c[0x3][R0+0x230] ;  /* 0x00c08c0000107b82 */ /* 0x000eb00000000a00 */
[----:B------:R-:W3:Y:S01]  /*10f0*/  LDC.64 R18, c[0x3][R0+0x348] ;  /* 0x00c0d20000127b82 */ /* 0x000ee20000000a00 */
[----:B--2---:R-:W-:Y:S02]  /*1100*/  DFMA R14, R16, R10, R14 ;  /* 0x0000000a100e722b */ /* 0x004fe4000000000e */
[----:B---3--:R-:W-:-:S11]  /*1110*/  DFMA R22, R18, R6, R22 ;  /* 0x000000061216722b */ /* 0x008fd60000000016 */
.L_x_4:
[----:B------:R-:W-:-:S11]  /*1120*/  DADD R14, R22, R14 ;  /* 0x00000000160e7229 */ /* 0x000fd6000000000e */
.L_x_1:
[----:B------:R-:W0:Y:S01]  /*1130*/  LDC.64 R6, c[0x0][0x3b0] ;  /* 0x0000ec00ff067b82 */ /* 0x000e220000000a00 */
[----:B------:R-:W1:Y:S02]  /*1140*/  LDCU UR4, c[0x0][0x3a8] ;  /* 0x00007500ff0477ac */ /* 0x000e640008000800 */
[----:B-1----:R-:W-:-:S04]  /*1150*/  IMAD R3, R5, UR4, R2 ;  /* 0x0000000405037c24 */ /* 0x002fc8000f8e0202 */
[----:B0-----:R-:W-:-:S05]  /*1160*/  IMAD.WIDE R2, R3, 0x8, R6 ;  /* 0x0000000803027825 */ /* 0x001fca00078e0206 */
[----:B------:R-:W-:Y:S01]  /*1170*/  STG.E.64 desc[UR16][R2.64], R14 ;  /* 0x0000000e02007986 */ /* 0x000fe2000c101b10 */
[----:B------:R-:W-:Y:S05]  /*1180*/  EXIT ;  /* 0x000000000000794d */ /* 0x000fea0003800000 */
.L_x_7:
        /* <DEDUP_REMOVED lines=15> */
.L_x_53:


//--------------------- .text._Z10iDwt1D_ColPdS_iiiiiS_mS_m --------------------------
	.section	.text._Z10iDwt1D_ColPdS_iiiiiS_mS_m,"ax",@progbits
	.align	128
        .global         _Z10iDwt1D_ColPdS_iiiiiS_mS_m
        .type           _Z10iDwt1D_ColPdS_iiiiiS_mS_m,@function
        .size           _Z10iDwt1D_ColPdS_iiiiiS_mS_m,(.L_x_54 - _Z10iDwt1D_ColPdS_iiiiiS_mS_m)
        .other          _Z10iDwt1D_ColPdS_iiiiiS_mS_m,@"STO_CUDA_ENTRY STV_DEFAULT"
_Z10iDwt1D_ColPdS_iiiiiS_mS_m:
.text._Z10iDwt1D_ColPdS_iiiiiS_mS_m:
[----:B------:R-:W-:Y:S01]  /*0000*/  LDC R1, c[0x0][0x37c] ;  /* 0x0000df00ff017b82 */ /* 0x000fe20000000800 */
[----:B------:R-:W0:Y:S07]  /*0010*/  S2R R0, SR_TID.Y ;  /* 0x0000000000007919 */ /* 0x000e2e0000002200 */
[----:B------:R-:W1:Y:S01]  /*0020*/  LDC R2, c[0x0][0x360] ;  /* 0x0000d800ff027b82 */ /* 0x000e620000000800 */
[----:B------:R-:W2:Y:S01]  /*0030*/  LDCU.64 UR16, c[0x0][0x398] ;  /* 0x00007300ff1077ac */ /* 0x000ea20008000a00 */
[----:B------:R-:W1:Y:S06]  /*0040*/  S2R R3, SR_TID.X ;  /* 0x0000000000037919 */ /* 0x000e6c0000002100 */
[----:B------:R-:W0:Y:S08]  /*0050*/  S2UR UR5, SR_CTAID.Y ;  /* 0x00000000000579c3 */ /* 0x000e300000002600 */
[----:B------:R-:W0:Y:S08]  /*0060*/  LDC R5, c[0x0][0x364] ;  /* 0x0000d900ff057b82 */ /* 0x000e300000000800 */
[----:B------:R-:W1:Y:S01]  /*0070*/  S2UR UR4, SR_CTAID.X ;  /* 0x00000000000479c3 */ /* 0x000e620000002500 */
[----:B0-----:R-:W-:-:S05]  /*0080*/  IMAD R0, R5, UR5, R0 ;  /* 0x0000000505007c24 */ /* 0x001fca000f8e0200 */
[----:B--2---:R-:W-:Y:S01]  /*0090*/  ISETP.GE.AND P0, PT, R0, UR16, PT ;  /* 0x0000001000007c0c */ /* 0x004fe2000bf06270 */
[----:B-1----:R-:W-:-:S05]  /*00a0*/  IMAD R3, R2, UR4, R3 ;  /* 0x0000000402037c24 */ /* 0x002fca000f8e0203 */
[----:B------:R-:W-:-:S13]  /*00b0*/  ISETP.GE.OR P0, PT, R3, UR17, P0 ;  /* 0x0000001103007c0c */ /* 0x000fda0008706670 */
[----:B------:R-:W-:Y:S05]  /*00c0*/  @P0 EXIT ;  /* 0x000000000000094d */ /* 0x000fea0003800000 */
[----:B------:R-:W0:Y:S01]  /*00d0*/  LDC R10, c[0x0][0x3a0] ;  /* 0x0000e800ff0a7b82 */ /* 0x000e220000000800 */
[----:B------:R-:W1:Y:S01]  /*00e0*/  LDCU.64 UR4, c[0x0][0x3b0] ;  /* 0x00007600ff0477ac */ /* 0x000e620008000a00 */
[----:B------:R-:W-:Y:S02]  /*00f0*/  SHF.R.S32.HI R2, RZ, 0x1f, R3 ;  /* 0x0000001fff027819 */ /* 0x000fe40000011403 */
[----:B------:R-:W-:Y:S02]  /*0100*/  CS2R R6, SRZ ;  /* 0x0000000000067805 */ /* 0x000fe4000001ff00 */
[----:B------:R-:W-:Y:S01]  /*0110*/  CS2R R8, SRZ ;  /* 0x0000000000087805 */ /* 0x000fe2000001ff00 */
[----:B------:R-:W2:Y:S01]  /*0120*/  LDCU.64 UR6, c[0x0][0x3c0] ;  /* 0x00007800ff0677ac */ /* 0x000ea20008000a00 */
[----:B------:R-:W3:Y:S01]  /*0130*/  LDC.64 R16, c[0x0][0x3a8] ;  /* 0x0000ea00ff107b82 */ /* 0x000ee20000000a00 */
[----:B------:R-:W4:Y:S07]  /*0140*/  LDCU.64 UR14, c[0x0][0x358] ;  /* 0x00006b00ff0e77ac */ /* 0x000f2e0008000a00 */
[----:B------:R-:W5:Y:S01]  /*0150*/  LDC.64 R14, c[0x0][0x3b8] ;  /* 0x0000ee00ff0e7b82 */ /* 0x000f620000000a00 */
[----:B-1----:R-:W-:-:S02]  /*0160*/  IMAD R4, R2, UR4, RZ ;  /* 0x0000000402047c24 */ /* 0x002fc4000f8e02ff */
[----:B--2---:R-:W-:Y:S01]  /*0170*/  IMAD R2, R2, UR6, RZ ;  /* 0x0000000602027c24 */ /* 0x004fe2000f8e02ff */
[----:B0-----:R-:W-:Y:S01]  /*0180*/  ISETP.GE.AND P0, PT, R10, 0x1, PT ;  /* 0x000000010a00780c */ /* 0x001fe20003f06270 */
[C---:B------:R-:W-:Y:S02]  /*0190*/  IMAD R13, R3.reuse, UR5, R4 ;  /* 0x00000005030d7c24 */ /* 0x040fe4000f8e0204 */
[C---:B------:R-:W-:Y:S02]  /*01a0*/  IMAD R11, R3.reuse, UR7, R2 ;  /* 0x00000007030b7c24 */ /* 0x040fe4000f8e0202 */
[----:B---3--:R-:W-:-:S04]  /*01b0*/  IMAD.WIDE.U32 R16, R3, UR4, R16 ;  /* 0x0000000403107c25 */ /* 0x008fc8000f8e0010 */
[----:B------:R-:W-:Y:S02]  /*01c0*/  IMAD.IADD R13, R17, 0x1, R13 ;  /* 0x00000001110d7824 */ /* 0x000fe400078e020d */
[----:B-----5:R-:W-:-:S04]  /*01d0*/  IMAD.WIDE.U32 R14, R3, UR6, R14 ;  /* 0x00000006030e7c25 */ /* 0x020fc8000f8e000e */
[----:B------:R-:W-:Y:S01]  /*01e0*/  IMAD.IADD R11, R15, 0x1, R11 ;  /* 0x000000010f0b7824 */ /* 0x000fe200078e020b */
[----:B----4-:R-:W-:Y:S06]  /*01f0*/  @!P0 BRA `(.L_x_8) ;  /* 0x0000000c00948947 */ /* 0x010fec0003800000 */
[----:B------:R-:W0:Y:S01]  /*0200*/  LDC R18, c[0x0][0x394] ;  /* 0x0000e500ff127b82 */ /* 0x000e220000000800 */
[----:B------:R-:W-:Y:S01]  /*0210*/  ISETP.GE.U32.AND P0, PT, R10, 0x4, PT ;  /* 0x000000040a00780c */ /* 0x000fe20003f06070 */
[----:B------:R-:W-:Y:S01]  /*0220*/  IMAD.MOV.U32 R5, RZ, RZ, RZ ;  /* 0x000000ffff057224 */ /* 0x000fe200078e00ff */
[----:B------:R-:W-:Y:S02]  /*0230*/  IADD3 R2, PT, PT, R3, -0x2, R10 ;  /* 0xfffffffe03027810 */ /* 0x000fe40007ffe00a */
[----:B------:R-:W-:Y:S02]  /*0240*/  CS2R R8, SRZ ;  /* 0x0000000000087805 */ /* 0x000fe4000001ff00 */
[----:B------:R-:W-:Y:S02]  /*0250*/  CS2R R36, SRZ ;  /* 0x0000000000247805 */ /* 0x000fe4000001ff00 */
[----:B------:R-:W-:Y:S02]  /*0260*/  CS2R R6, SRZ ;  /* 0x0000000000067805 */ /* 0x000fe4000001ff00 */
[----:B------:R-:W-:-:S02]  /*0270*/  CS2R R20, SRZ ;  /* 0x0000000000147805 */ /* 0x000fc4000001ff00 */
[C---:B0-----:R-:W-:Y:S01]  /*0280*/  LEA R4, R18.reuse, 0xffffffff, 0x1 ;  /* 0xffffffff12047811 */ /* 0x041fe200078e08ff */
[----:B------:R-:W-:Y:S01]  /*0290*/  IMAD R3, R18, UR16, RZ ;  /* 0x0000001012037c24 */ /* 0x000fe2000f8e02ff */
[----:B------:R-:W-:Y:S06]  /*02a0*/  @!P0 BRA `(.L_x_9) ;  /* 0x0000000400e08947 */ /* 0x000fec0003800000 */
[----:B------:R-:W-:Y:S02]  /*02b0*/  LOP3.LUT R5, R10, 0x7ffffffc, RZ, 0xc0, !PT ;  /* 0x7ffffffc0a057812 */ /* 0x000fe400078ec0ff */
[----:B------:R-:W-:Y:S01]  /*02c0*/  CS2R R8, SRZ ;  /* 0x0000000000087805 */ /* 0x000fe2000001ff00 */
[----:B------:R-:W-:-:S06]  /*02d0*/  UMOV UR4, URZ ;  /* 0x000000ff00047c82 */ /* 0x000fcc0008000000 */
.L_x_10:
[----:B------:R-:W-:Y:S01]  /*02e0*/  VIADD R35, R2, -UR4 ;  /* 0x8000000402237c36 */ /* 0x000fe20008000000 */
[----:B------:R-:W0:Y:S01]  /*02f0*/  LDC.64 R18, c[0x0][0x388] ;  /* 0x0000e200ff127b82 */ /* 0x000e220000000a00 */
[----:B------:R-:W-:Y:S02]  /*0300*/  CS2R R26, SRZ ;  /* 0x00000000001a7805 */ /* 0x000fe4000001ff00 */
[----:B------:R-:W-:Y:S02]  /*0310*/  CS2R R28, SRZ ;  /* 0x00000000001c7805 */ /* 0x000fe4000001ff00 */
[----:B------:R-:W-:-:S04]  /*0320*/  LOP3.LUT P0, RZ, R35, 0x80000001, RZ, 0xc0, !PT ;  /* 0x8000000123ff7812 */ /* 0x000fc8000780c0ff */
[----:B------:R-:W-:Y:S01]  /*0330*/  ISETP.GE.OR P0, PT, R35, R4, P0 ;  /* 0x000000042300720c */ /* 0x000fe20000706670 */
[----:B------:R-:W1:-:S12]  /*0340*/  LDC.64 R32, c[0x0][0x380] ;  /* 0x0000e000ff207b82 */ /* 0x000e580000000a00 */
[----:B------:R-:W2:Y:S01]  /*0350*/  @!P0 LDC R24, c[0x0][0x398] ;  /* 0x0000e600ff188b82 */ /* 0x000ea20000000800 */
[----:B------:R-:W-:-:S07]  /*0360*/  @!P0 SHF.R.U32.HI R23, RZ, 0x1, R35 ;  /* 0x00000001ff178819 */ /* 0x000fce0000011623 */
[----:B------:R-:W3:Y:S01]  /*0370*/  @!P0 LDC R22, c[0x0][0x390] ;  /* 0x0000e400ff168b82 */ /* 0x000ee20000000800 */
[----:B--2---:R-:W-:-:S04]  /*0380*/  @!P0 IMAD R23, R23, R24, R0 ;  /* 0x0000001817178224 */ /* 0x004fc800078e0200 */
[----:B-1----:R-:W-:-:S04]  /*0390*/  @!P0 IMAD.WIDE.U32 R32, R23, 0x8, R32 ;  /* 0x0000000817208825 */ /* 0x002fc800078e0020 */
[----:B---3--:R-:W-:Y:S01]  /*03a0*/  @!P0 IMAD.IADD R25, R23, 0x1, R22 ;  /* 0x0000000117198824 */ /* 0x008fe200078e0216 */
[----:B------:R-:W2:Y:S03]  /*03b0*/  @!P0 LDG.E.64 R28, desc[UR14][R32.64] ;  /* 0x0000000e201c8981 */ /* 0x000ea6000c1e1b00 */
[----:B0-----:R-:W-:-:S05]  /*03c0*/  @!P0 IMAD.WIDE R18, R25, 0x8, R18 ;  /* 0x0000000819128825 */ /* 0x001fca00078e0212 */
[----:B------:R0:W3:Y:S01]  /*03d0*/  @!P0 LDG.E.64 R26, desc[UR14][R18.64] ;  /* 0x0000000e121a8981 */ /* 0x0000e2000c1e1b00 */
[----:B------:R-:W-:Y:S01]  /*03e0*/  @!P0 IMAD.WIDE R30, R3, 0x8, R18 ;  /* 0x00000008031e8825 */ /* 0x000fe200078e0212 */
[----:B------:R-:W-:Y:S02]  /*03f0*/  CS2R R24, SRZ ;  /* 0x0000000000187805 */ /* 0x000fe4000001ff00 */
[----:B------:R-:W-:-:S06]  /*0400*/  CS2R R22, SRZ ;  /* 0x0000000000167805 */ /* 0x000fcc000001ff00 */
[----:B------:R1:W4:Y:S01]  /*0410*/  @!P0 LDG.E.64 R22, desc[UR14][R30.64] ;  /* 0x0000000e1e168981 */ /* 0x000322000c1e1b00 */
[----:B0-----:R-:W-:-:S05]  /*0420*/  @!P0 IMAD.WIDE R18, R3, 0x8, R30 ;  /* 0x0000000803128825 */ /* 0x001fca00078e021e */
[----:B------:R0:W5:Y:S01]  /*0430*/  @!P0 LDG.E.64 R24, desc[UR14][R18.64] ;  /* 0x0000000e12188981 */ /* 0x000162000c1e1b00 */
[----:B------:R-:W-:Y:S02]  /*0440*/  ULOP3.LUT UR5, URZ, UR4, URZ, 0x33, !UPT ;  /* 0x00000004ff057292 */ /* 0x000fe4000f8e33ff */
[----:B------:R-:W-:-:S04]  /*0450*/  USHF.L.U32 UR6, UR4, 0x3, URZ ;  /* 0x0000000304067899 */ /* 0x000fc800080006ff */
[----:B-1----:R-:W-:-:S05]  /*0460*/  VIADD R31, R2, UR5 ;  /* 0x00000005021f7c36 */ /* 0x002fca0008000000 */
[----:B------:R-:W-:-:S04]  /*0470*/  LOP3.LUT P0, RZ, R31, 0x80000001, RZ, 0xc0, !PT ;  /* 0x800000011fff7812 */ /* 0x000fc8000780c0ff */
[----:B------:R-:W-:Y:S01]  /*0480*/  ISETP.GE.OR P0, PT, R31, R4, P0 ;  /* 0x000000041f00720c */ /* 0x000fe20000706670 */
[----:B------:R-:W3:Y:S01]  /*0490*/  LDCU.64 UR10, c[0x3][UR6+0x348] ;  /* 0x00c06900060a77ac */ /* 0x000ee20008000a00 */
[----:B------:R-:W2:Y:S01]  /*04a0*/  LDCU.64 UR8, c[0x3][UR6+0x230] ;  /* 0x00c04600060877ac */ /* 0x000ea20008000a00 */
[----:B0-----:R-:W-:-:S10]  /*04b0*/  VIADD R19, R35, 0xfffffffe ;  /* 0xfffffffe23137836 */ /* 0x001fd40000000000 */
[----:B------:R-:W0:Y:S01]  /*04c0*/  @!P0 LDC R33, c[0x0][0x398] ;  /* 0x0000e600ff218b82 */ /* 0x000e220000000800 */
[----:B------:R-:W-:-:S04]  /*04d0*/  LOP3.LUT P1, RZ, R19, 0x80000001, RZ, 0xc0, !PT ;  /* 0x8000000113ff7812 */ /* 0x000fc8000782c0ff */
[----:B------:R-:W-:-:S03]  /*04e0*/  ISETP.GE.OR P1, PT, R19, R4, P1 ;  /* 0x000000041300720c */ /* 0x000fc60000f26670 */
[----:B------:R-:W1:Y:S01]  /*04f0*/  @!P0 LDC R18, c[0x0][0x390] ;  /* 0x0000e400ff128b82 */ /* 0x000e620000000800 */
[----:B------:R-:W-:-:S05]  /*0500*/  @!P0 SHF.R.U32.HI R31, RZ, 0x1, R31 ;  /* 0x00000001ff1f8819 */ /* 0x000fca000001161f */
[----:B0-----:R-:W-:-:S04]  /*0510*/  @!P0 IMAD R33, R31, R33, R0 ;  /* 0x000000211f218224 */ /* 0x001fc800078e0200 */
[----:B------:R-:W0:Y:S01]  /*0520*/  @!P1 LDC R31, c[0x0][0x398] ;  /* 0x0000e600ff1f9b82 */ /* 0x000e220000000800 */
[----:B------:R-:W-:-:S05]  /*0530*/  @!P1 SHF.R.U32.HI R34, RZ, 0x1, R19 ;  /* 0x00000001ff229819 */ /* 0x000fca0000011613 */
[----:B0-----:R-:W-:Y:S01]  /*0540*/  @!P1 IMAD R34, R34, R31, R0 ;  /* 0x0000001f22229224 */ /* 0x001fe200078e0200 */
[----:B------:R-:W-:Y:S01]  /*0550*/  CS2R R30, SRZ ;  /* 0x00000000001e7805 */ /* 0x000fe2000001ff00 */
[----:B--2---:R-:W-:Y:S01]  /*0560*/  DFMA R20, R28, UR8, R20 ;  /* 0x000000081c147c2b */ /* 0x004fe20008000014 */
[----:B------:R-:W0:Y:S01]  /*0570*/  LDC.64 R28, c[0x0][0x388] ;  /* 0x0000e200ff1c7b82 */ /* 0x000e220000000a00 */
[----:B---3--:R-:W-:-:S07]  /*0580*/  DFMA R6, R26, UR10, R6 ;  /* 0x0000000a1a067c2b */ /* 0x008fce0008000006 */
[----:B------:R-:W2:Y:S01]  /*0590*/  LDC.64 R26, c[0x0][0x380] ;  /* 0x0000e000ff1a7b82 */ /* 0x000ea20000000a00 */
[----:B----4-:R-:W-:Y:S01]  /*05a0*/  DFMA R22, R22, UR8, R36 ;  /* 0x0000000816167c2b */ /* 0x010fe20008000024 */
[----:B-1----:R-:W-:Y:S01]  /*05b0*/  @!P0 IMAD.IADD R37, R33, 0x1, R18 ;  /* 0x0000000121258824 */ /* 0x002fe200078e0212 */
[----:B-----5:R-:W-:-:S05]  /*05c0*/  DFMA R24, R24, UR10, R8 ;  /* 0x0000000a18187c2b */ /* 0x020fca0008000008 */
[----:B------:R-:W1:Y:S01]  /*05d0*/  LDC.64 R8, c[0x0][0x380] ;  /* 0x0000e000ff087b82 */ /* 0x000e620000000a00 */
[----:B0-----:R-:W-:Y:S01]  /*05e0*/  @!P0 IMAD.WIDE R36, R37, 0x8, R28 ;  /* 0x0000000825248825 */ /* 0x001fe200078e021c */
[----:B------:R-:W-:-:S03]  /*05f0*/  CS2R R28, SRZ ;  /* 0x00000000001c7805 */ /* 0x000fc6000001ff00 */
[----:B--2---:R-:W-:Y:S01]  /*0600*/  @!P0 IMAD.WIDE.U32 R26, R33, 0x8, R26 ;  /* 0x00000008211a8825 */ /* 0x004fe200078e001a */
[----:B------:R-:W-:Y:S02]  /*0610*/  CS2R R32, SRZ ;  /* 0x0000000000207805 */ /* 0x000fe4000001ff00 */
[----:B------:R-:W2:Y:S04]  /*0620*/  @!P0 LDG.E.64 R28, desc[UR14][R36.64] ;  /* 0x0000000e241c8981 */ /* 0x000ea8000c1e1b00 */
[----:B------:R0:W3:Y:S01]  /*0630*/  @!P0 LDG.E.64 R32, desc[UR14][R26.64] ;  /* 0x0000000e1a208981 */ /* 0x0000e2000c1e1b00 */
[----:B------:R-:W-:Y:S01]  /*0640*/  CS2R R18, SRZ ;  /* 0x0000000000127805 */ /* 0x000fe2000001ff00 */
[----:B0-----:R-:W-:-:S05]  /*0650*/  @!P0 IMAD.WIDE R26, R3, 0x8, R36 ;  /* 0x00000008031a8825 */ /* 0x001fca00078e0224 */
[----:B------:R0:W4:Y:S01]  /*0660*/  @!P0 LDG.E.64 R18, desc[UR14][R26.64] ;  /* 0x0000000e1a128981 */ /* 0x000122000c1e1b00 */
[----:B------:R-:W-:-:S05]  /*0670*/  @!P0 IMAD.WIDE R36, R3, 0x8, R26 ;  /* 0x0000000803248825 */ /* 0x000fca00078e021a */
[----:B------:R5:W4:Y:S01]  /*0680*/  @!P0 LDG.E.64 R30, desc[UR14][R36.64] ;  /* 0x0000000e241e8981 */ /* 0x000b22000c1e1b00 */
[----:B-1----:R-:W-:Y:S01]  /*0690*/  @!P1 IMAD.WIDE.U32 R8, R34, 0x8, R8 ;  /* 0x0000000822089825 */ /* 0x002fe200078e0008 */
[----:B0-----:R-:W0:Y:S01]  /*06a0*/  @!P1 LDC R27, c[0x0][0x390] ;  /* 0x0000e400ff1b9b82 */ /* 0x001e220000000800 */
[----:B-----5:R-:W-:-:S06]  /*06b0*/  CS2R R36, SRZ ;  /* 0x0000000000247805 */ /* 0x020fcc000001ff00 */
[----:B------:R1:W5:Y:S02]  /*06c0*/  @!P1 LDG.E.64 R36, desc[UR14][R8.64] ;  /* 0x0000000e08249981 */ /* 0x000364000c1e1b00 */
[----:B-1----:R-:W1:Y:S01]  /*06d0*/  LDC.64 R8, c[0x0][0x388] ;  /* 0x0000e200ff087b82 */ /* 0x002e620000000a00 */
[----:B0-----:R-:W-:Y:S01]  /*06e0*/  @!P1 IMAD.IADD R34, R34, 0x1, R27 ;  /* 0x0000000122229824 */ /* 0x001fe200078e021b */
[----:B------:R-:W-:-:S03]  /*06f0*/  CS2R R26, SRZ ;  /* 0x00000000001a7805 */ /* 0x000fc6000001ff00 */
[----:B-1----:R-:W-:-:S05]  /*0700*/  @!P1 IMAD.WIDE R8, R34, 0x8, R8 ;  /* 0x0000000822089825 */ /* 0x002fca00078e0208 */
[----:B------:R0:W5:Y:S01]  /*0710*/  @!P1 LDG.E.64 R26, desc[UR14][R8.64] ;  /* 0x0000000e081a9981 */ /* 0x000162000c1e1b00 */
[----:B------:R-:W-:Y:S01]  /*0720*/  VIADD R35, R35, 0xfffffffd ;  /* 0xfffffffd23237836 */ /* 0x000fe20000000000 */
[----:B------:R-:W3:Y:S04]  /*0730*/  LDCU.64 UR8, c[0x3][UR6+0x238] ;  /* 0x00c04700060877ac */ /* 0x000ee80008000a00 */
[C---:B------:R-:W-:Y:S01]  /*0740*/  LOP3.LUT P0, RZ, R35.reuse, 0x80000001, RZ, 0xc0, !PT ;  /* 0x8000000123ff7812 */ /* 0x040fe2000780c0ff */
[----:B------:R-:W2:Y:S03]  /*0750*/  LDCU.64 UR10, c[0x3][UR6+0x350] ;  /* 0x00c06a00060a77ac */ /* 0x000ea60008000a00 */
[----:B------:R-:W-:Y:S01]  /*0760*/  ISETP.GE.OR P0, PT, R35, R4, P0 ;  /* 0x000000042300720c */ /* 0x000fe20000706670 */
[----:B------:R-:W5:Y:S01]  /*0770*/  LDCU.64 UR12, c[0x3][UR6+0x240] ;  /* 0x00c04800060c77ac */ /* 0x000f620008000a00 */
[----:B--2---:R-:W-:-:S11]  /*0780*/  DFMA R6, R28, UR10, R6 ;  /* 0x0000000a1c067c2b */ /* 0x004fd60008000006 */
[----:B------:R-:W1:Y:S01]  /*0790*/  @!P0 LDC R28, c[0x0][0x390] ;  /* 0x0000e400ff1c8b82 */ /* 0x000e620000000800 */
[----:B---3--:R-:W-:-:S07]  /*07a0*/  DFMA R20, R32, UR8, R20 ;  /* 0x0000000820147c2b */ /* 0x008fce0008000014 */
[----:B------:R-:W2:Y:S01]  /*07b0*/  @!P0 LDC R33, c[0x0][0x398] ;  /* 0x0000e600ff218b82 */ /* 0x000ea20000000800 */
[----:B----4-:R-:W-:-:S07]  /*07c0*/  DFMA R22, R18, UR8, R22 ;  /* 0x0000000812167c2b */ /* 0x010fce0008000016 */
[----:B------:R-:W3:Y:S01]  /*07d0*/  LDC.64 R18, c[0x0][0x380] ;  /* 0x0000e000ff127b82 */ /* 0x000ee20000000a00 */
[----:B------:R-:W-:-:S07]  /*07e0*/  DFMA R30, R30, UR10, R24 ;  /* 0x0000000a1e1e7c2b */ /* 0x000fce0008000018 */
[----:B------:R-:W4:Y:S01]  /*07f0*/  LDC.64 R24, c[0x0][0x388] ;  /* 0x0000e200ff187b82 */ /* 0x000f220000000a00 */
[----:B------:R-:W-:Y:S01]  /*0800*/  @!P0 SHF.R.U32.HI R29, RZ, 0x1, R35 ;  /* 0x00000001ff1d8819 */ /* 0x000fe20000011623 */
[----:B------:R-:W4:Y:S04]  /*0810*/  LDCU.64 UR8, c[0x3][UR6+0x358] ;  /* 0x00c06b00060877ac */ /* 0x000f280008000a00 */
[----:B--2---:R-:W-:Y:S01]  /*0820*/  @!P0 IMAD R29, R29, R33, R0 ;  /* 0x000000211d1d8224 */ /* 0x004fe200078e0200 */
[----:B-----5:R-:W-:Y:S01]  /*0830*/  DFMA R20, R36, UR12, R20 ;  /* 0x0000000c24147c2b */ /* 0x020fe20008000014 */
[----:B------:R-:W-:Y:S01]  /*0840*/  @!P1 IMAD.WIDE R36, R3, 0x8, R8 ;  /* 0x0000000803249825 */ /* 0x000fe200078e0208 */
[----:B0-----:R-:W-:Y:S02]  /*0850*/  CS2R R8, SRZ ;  /* 0x0000000000087805 */ /* 0x001fe4000001ff00 */
[----:B------:R-:W-:Y:S01]  /*0860*/  CS2R R32, SRZ ;  /* 0x0000000000207805 */ /* 0x000fe2000001ff00 */
[----:B-1----:R-:W-:-:S02]  /*0870*/  @!P0 IMAD.IADD R35, R29, 0x1, R28 ;  /* 0x000000011d238824 */ /* 0x002fc400078e021c */
[----:B---3--:R-:W-:Y:S01]  /*0880*/  @!P0 IMAD.WIDE.U32 R18, R29, 0x8, R18 ;  /* 0x000000081d128825 */ /* 0x008fe200078e0012 */
[----:B------:R0:W2:Y:S01]  /*0890*/  @!P1 LDG.E.64 R8, desc[UR14][R36.64] ;  /* 0x0000000e24089981 */ /* 0x0000a2000c1e1b00 */
[----:B------:R-:W-:Y:S02]  /*08a0*/  CS2R R28, SRZ ;  /* 0x00000000001c7805 */ /* 0x000fe4000001ff00 */
[----:B----4-:R-:W-:-:S04]  /*08b0*/  @!P0 IMAD.WIDE R24, R35, 0x8, R24 ;  /* 0x0000000823188825 */ /* 0x010fc800078e0218 */
[----:B------:R1:W3:Y:S01]  /*08c0*/  @!P0 LDG.E.64 R28, desc[UR14][R18.64] ;  /* 0x0000000e121c8981 */ /* 0x0002e2000c1e1b00 */
[----:B0-----:R-:W-:-:S05]  /*08d0*/  @!P1 IMAD.WIDE R36, R3, 0x8, R36 ;  /* 0x0000000803249825 */ /* 0x001fca00078e0224 */
[----:B------:R0:W4:Y:S01]  /*08e0*/  @!P1 LDG.E.64 R32, desc[UR14][R36.64] ;  /* 0x0000000e24209981 */ /* 0x000122000c1e1b00 */
[----:B-1----:R-:W-:Y:S01]  /*08f0*/  @!P0 IMAD.WIDE R18, R3, 0x8, R24 ;  /* 0x0000000803128825 */ /* 0x002fe200078e0218 */
[----:B------:R-:W-:-:S06]  /*0900*/  CS2R R34, SRZ ;  /* 0x0000000000227805 */ /* 0x000fcc000001ff00 */
[----:B------:R-:W5:Y:S01]  /*0910*/  @!P0 LDG.E.64 R34, desc[UR14][R24.64] ;  /* 0x0000000e18228981 */ /* 0x000f62000c1e1b00 */
[----:B0-----:R-:W-:Y:S01]  /*0920*/  CS2R R36, SRZ ;  /* 0x0000000000247805 */ /* 0x001fe2000001ff00 */
[----:B------:R-:W-:-:S05]  /*0930*/  DFMA R6, R26, UR8, R6 ;  /* 0x000000081a067c2b */ /* 0x000fca0008000006 */
[----:B------:R0:W5:Y:S01]  /*0940*/  @!P0 LDG.E.64 R36, desc[UR14][R18.64] ;  /* 0x0000000e12248981 */ /* 0x000162000c1e1b00 */
[----:B------:R-:W-:Y:S01]  /*0950*/  CS2R R26, SRZ ;  /* 0x00000000001a7805 */ /* 0x000fe2000001ff00 */
[----:B0-----:R-:W-:-:S05]  /*0960*/  @!P0 IMAD.WIDE R18, R3, 0x8, R18 ;  /* 0x0000000803128825 */ /* 0x001fca00078e0212 */
[----:B------:R-:W5:Y:S01]  /*0970*/  @!P0 LDG.E.64 R26, desc[UR14][R18.64] ;  /* 0x0000000e121a8981 */ /* 0x000f62000c1e1b00 */
[----:B------:R-:W3:Y:S01]  /*0980*/  LDCU.64 UR10, c[0x3][UR6+0x248] ;  /* 0x00c04900060a77ac */ /* 0x000ee20008000a00 */
[----:B------:R-:W5:Y:S01]  /*0990*/  LDCU.64 UR6, c[0x3][UR6+0x360] ;  /* 0x00c06c00060677ac */ /* 0x000f620008000a00 */
[----:B------:R-:W-:-:S06]  /*09a0*/  UIADD3 UR4, UPT, UPT, UR4, 0x4, URZ ;  /* 0x0000000404047890 */ /* 0x000fcc000fffe0ff */
[----:B------:R-:W-:Y:S01]  /*09b0*/  ISETP.NE.AND P0, PT, R5, UR4, PT ;  /* 0x0000000405007c0c */ /* 0x000fe2000bf05270 */
[----:B--2---:R-:W-:Y:S02]  /*09c0*/  DFMA R8, R8, UR12, R22 ;  /* 0x0000000c08087c2b */ /* 0x004fe40008000016 */
[----:B---3--:R-:W-:Y:S02]  /*09d0*/  DFMA R20, R28, UR10, R20 ;  /* 0x0000000a1c147c2b */ /* 0x008fe40008000014 */
[----:B----4-:R-:W-:Y:S02]  /*09e0*/  DFMA R30, R32, UR8, R30 ;  /* 0x00000008201e7c2b */ /* 0x010fe4000800001e */
[----:B-----5:R-:W-:Y:S02]  /*09f0*/  DFMA R6, R34, UR6, R6 ;  /* 0x0000000622067c2b */ /* 0x020fe40008000006 */
[----:B------:R-:W-:-:S04]  /*0a00*/  DFMA R36, R36, UR10, R8 ;  /* 0x0000000a24247c2b */ /* 0x000fc80008000008 */
[----:B------:R-:W-:Y:S01]  /*0a10*/  DFMA R8, R26, UR6, R30 ;  /* 0x000000061a087c2b */ /* 0x000fe2000800001e */
[----:B------:R-:W-:Y:S10]  /*0a20*/  @P0 BRA `(.L_x_10) ;  /* 0xfffffff8002c0947 */ /* 0x000ff4000383ffff */
.L_x_9:
[----:B------:R-:W0:Y:S02]  /*0a30*/  LDCU UR4, c[0x0][0x3a0] ;  /* 0x00007400ff0477ac */ /* 0x000e240008000800 */
[----:B0-----:R-:W-:-:S09]  /*0a40*/  ULOP3.LUT UP0, UR5, UR4, 0x3, URZ, 0xc0, !UPT ;  /* 0x0000000304057892 */ /* 0x001fd2000f80c0ff */
[----:B------:R-:W-:Y:S05]  /*0a50*/  BRA.U !UP0, `(.L_x_11) ;  /* 0x0000000508747547 */ /* 0x000fea000b800000 */
[----:B------:R-:W-:Y:S02]  /*0a60*/  UISETP.NE.AND UP0, UPT, UR5, 0x1, UPT ;  /* 0x000000010500788c */ /* 0x000fe4000bf05270 */
[----:B------:R-:W-:-:S04]  /*0a70*/  ULOP3.LUT UR4, UR4, 0x1, URZ, 0xc0, !UPT ;  /* 0x0000000104047892 */ /* 0x000fc8000f8ec0ff */
[----:B------:R-:W-:-:S03]  /*0a80*/  UISETP.NE.U32.AND UP1, UPT, UR4, 0x1, UPT ;  /* 0x000000010400788c */ /* 0x000fc6000bf25070 */
[----:B------:R-:W-:Y:S08]  /*0a90*/  BRA.U !UP0, `(.L_x_12) ;  /* 0x0000000108ec7547 */ /* 0x000ff0000b800000 */
[----:B------:R-:W-:Y:S01]  /*0aa0*/  IADD3 R23, PT, PT, R2, -R5, RZ ;  /* 0x8000000502177210 */ /* 0x000fe20007ffe0ff */
[----:B------:R-:W0:Y:S03]  /*0ab0*/  LDC.64 R18, c[0x0][0x380] ;  /* 0x0000e000ff127b82 */ /* 0x000e260000000a00 */
[----:B------:R-:W-:-:S04]  /*0ac0*/  LOP3.LUT P0, RZ, R23, 0x80000001, RZ, 0xc0, !PT ;  /* 0x8000000117ff7812 */ /* 0x000fc8000780c0ff */
[----:B------:R-:W-:Y:S01]  /*0ad0*/  ISETP.GE.OR P0, PT, R23, R4, P0 ;  /* 0x000000041700720c */ /* 0x000fe20000706670 */
[----:B------:R-:W1:-:S12]  /*0ae0*/  LDC.64 R24, c[0x0][0x388] ;  /* 0x0000e200ff187b82 */ /* 0x000e580000000a00 */
[----:B------:R-:W2:Y:S01]  /*0af0*/  @!P0 LDC R22, c[0x0][0x398] ;  /* 0x0000e600ff168b82 */ /* 0x000ea20000000800 */
[----:B------:R-:W-:-:S07]  /*0b00*/  @!P0 SHF.R.U32.HI R23, RZ, 0x1, R23 ;  /* 0x00000001ff178819 */ /* 0x000fce0000011617 */
[----:B------:R-:W3:Y:S01]  /*0b10*/  @!P0 LDC R26, c[0x0][0x390] ;  /* 0x0000e400ff1a8b82 */ /* 0x000ee20000000800 */
[----:B--2---:R-:W-:-:S04]  /*0b20*/  @!P0 IMAD R23, R23, R22, R0 ;  /* 0x0000001617178224 */ /* 0x004fc800078e0200 */
[----:B0-----:R-:W-:-:S04]  /*0b30*/  @!P0 IMAD.WIDE.U32 R32, R23, 0x8, R18 ;  /* 0x0000000817208825 */ /* 0x001fc800078e0012 */
[----:B---3--:R-:W-:Y:S01]  /*0b40*/  @!P0 IMAD.IADD R27, R23, 0x1, R26 ;  /* 0x00000001171b8824 */ /* 0x008fe200078e021a */
[----:B------:R-:W-:-:S03]  /*0b50*/  CS2R R22, SRZ ;  /* 0x0000000000167805 */ /* 0x000fc6000001ff00 */
[----:B-1----:R-:W-:Y:S01]  /*0b60*/  @!P0 IMAD.WIDE R24, R27, 0x8, R24 ;  /* 0x000000081b188825 */ /* 0x002fe200078e0218 */
[----:B------:R-:W-:Y:S02]  /*0b70*/  CS2R R26, SRZ ;  /* 0x00000000001a7805 */ /* 0x000fe4000001ff00 */
[----:B------:R-:W2:Y:S01]  /*0b80*/  @!P0 LDG.E.64 R22, desc[UR14][R32.64] ;  /* 0x0000000e20168981 */ /* 0x000ea2000c1e1b00 */
[----:B------:R-:W-:-:S05]  /*0b90*/  @!P0 IMAD.WIDE R30, R3, 0x8, R24 ;  /* 0x00000008031e8825 */ /* 0x000fca00078e0218 */
[----:B------:R0:W3:Y:S01]  /*0ba0*/  @!P0 LDG.E.64 R26, desc[UR14][R30.64] ;  /* 0x0000000e1e1a8981 */ /* 0x0000e2000c1e1b00 */
[----:B------:R-:W-:-:S06]  /*0bb0*/  CS2R R18, SRZ ;  /* 0x0000000000127805 */ /* 0x000fcc000001ff00 */
[----:B------:R1:W4:Y:S01]  /*0bc0*/  @!P0 LDG.E.64 R18, desc[UR14][R24.64] ;  /* 0x0000000e18128981 */ /* 0x000322000c1e1b00 */
[----:B------:R-:W-:Y:S01]  /*0bd0*/  LOP3.LUT R29, RZ, R5, RZ, 0x33, !PT ;  /* 0x00000005ff1d7212 */ /* 0x000fe200078e33ff */
[----:B------:R-:W-:Y:S02]  /*0be0*/  IMAD.SHL.U32 R34, R5, 0x8, RZ ;  /* 0x0000000805227824 */ /* 0x000fe400078e00ff */
[----:B0-----:R-:W-:-:S04]  /*0bf0*/  @!P0 IMAD.WIDE R30, R3, 0x8, R30 ;  /* 0x00000008031e8825 */ /* 0x001fc800078e021e */
[----:B------:R-:W-:Y:S01]  /*0c00*/  IMAD.IADD R29, R2, 0x1, R29 ;  /* 0x00000001021d7824 */ /* 0x000fe200078e021d */
[----:B-1----:R-:W2:Y:S04]  /*0c10*/  LDC.64 R24, c[0x3][R34+0x230] ;  /* 0x00c08c0022187b82 */ /* 0x002ea80000000a00 */
[----:B------:R-:W-:-:S04]  /*0c20*/  LOP3.LUT P1, RZ, R29, 0x80000001, RZ, 0xc0, !PT ;  /* 0x800000011dff7812 */ /* 0x000fc8000782c0ff */
[----:B------:R-:W-:-:S13]  /*0c30*/  ISETP.GE.OR P1, PT, R29, R4, P1 ;  /* 0x000000041d00720c */ /* 0x000fda0000f26670 */
[----:B------:R-:W0:Y:S08]  /*0c40*/  @!P1 LDC R33, c[0x0][0x398] ;  /* 0x0000e600ff219b82 */ /* 0x000e300000000800 */
[----:B------:R-:W1:Y:S01]  /*0c50*/  @!P1 LDC R35, c[0x0][0x390] ;  /* 0x0000e400ff239b82 */ /* 0x000e620000000800 */
[----:B--2---:R-:W-:-:S07]  /*0c60*/  DFMA R20, R24, R22, R20 ;  /* 0x000000161814722b */ /* 0x004fce0000000014 */
[----:B------:R-:W2:Y:S01]  /*0c70*/  LDC.64 R22, c[0x0][0x380] ;  /* 0x0000e000ff167b82 */ /* 0x000ea20000000a00 */
[----:B---3--:R-:W-:-:S07]  /*0c80*/  DFMA R24, R24, R26, R36 ;  /* 0x0000001a1818722b */ /* 0x008fce0000000024 */
[----:B------:R-:W3:Y:S01]  /*0c90*/  LDC.64 R26, c[0x0][0x388] ;  /* 0x0000e200ff1a7b82 */ /* 0x000ee20000000a00 */
[----:B------:R-:W-:-:S05]  /*0ca0*/  @!P1 SHF.R.U32.HI R36, RZ, 0x1, R29 ;  /* 0x00000001ff249819 */ /* 0x000fca000001161d */
[----:B0-----:R-:W-:Y:S01]  /*0cb0*/  @!P1 IMAD R36, R36, R33, R0 ;  /* 0x0000002124249224 */ /* 0x001fe200078e0200 */
[----:B------:R-:W-:Y:S01]  /*0cc0*/  CS2R R32, SRZ ;  /* 0x0000000000207805 */ /* 0x000fe2000001ff00 */
[----:B------:R-:W4:Y:S02]  /*0cd0*/  LDC.64 R28, c[0x3][R34+0x348] ;  /* 0x00c0d200221c7b82 */ /* 0x000f240000000a00 */
[----:B-1----:R-:W-:-:S03]  /*0ce0*/  @!P1 IMAD.IADD R35, R36, 0x1, R35 ;  /* 0x0000000124239824 */ /* 0x002fc600078e0223 */
[----:B------:R0:W5:Y:S01]  /*0cf0*/  @!P0 LDG.E.64 R32, desc[UR14][R30.64] ;  /* 0x0000000e1e208981 */ /* 0x000162000c1e1b00 */
[----:B--2---:R-:W-:Y:S01]  /*0d00*/  @!P1 IMAD.WIDE.U32 R22, R36, 0x8, R22 ;  /* 0x0000000824169825 */ /* 0x004fe200078e0016 */
[----:B------:R-:W-:-:S06]  /*0d10*/  CS2R R36, SRZ ;  /* 0x0000000000247805 */ /* 0x000fcc000001ff00 */
[----:B------:R3:W2:Y:S01]  /*0d20*/  @!P1 LDG.E.64 R36, desc[UR14][R22.64] ;  /* 0x0000000e16249981 */ /* 0x0006a2000c1e1b00 */
[----:B0-----:R-:W-:Y:S01]  /*0d30*/  CS2R R30, SRZ ;  /* 0x00000000001e7805 */ /* 0x001fe2000001ff00 */
[----:B----4-:R-:W-:Y:S01]  /*0d40*/  DFMA R6, R28, R18, R6 ;  /* 0x000000121c06722b */ /* 0x010fe20000000006 */
[----:B---3--:R-:W-:Y:S01]  /*0d50*/  @!P1 IMAD.WIDE R22, R35, 0x8, R26 ;  /* 0x0000000823169825 */ /* 0x008fe200078e021a */
[----:B------:R-:W-:-:S03]  /*0d60*/  CS2R R26, SRZ ;  /* 0x00000000001a7805 */ /* 0x000fc6000001ff00 */
[----:B------:R-:W-:-:S03]  /*0d70*/  @!P1 IMAD.WIDE R18, R3, 0x8, R22 ;  /* 0x0000000803129825 */ /* 0x000fc600078e0216 */
[----:B------:R0:W3:Y:S04]  /*0d80*/  @!P1 LDG.E.64 R26, desc[UR14][R22.64] ;  /* 0x0000000e161a9981 */ /* 0x0000e8000c1e1b00 */
[----:B------:R1:W4:Y:S01]  /*0d90*/  @!P1 LDG.E.64 R30, desc[UR14][R18.64] ;  /* 0x0000000e121e9981 */ /* 0x000322000c1e1b00 */
[----:B0-----:R-:W-:Y:S01]  /*0da0*/  @!P1 IMAD.WIDE R22, R3, 0x8, R18 ;  /* 0x0000000803169825 */ /* 0x001fe200078e0212 */
[----:B-1----:R-:W-:-:S06]  /*0db0*/  CS2R R18, SRZ ;  /* 0x0000000000127805 */ /* 0x002fcc000001ff00 */
[----:B------:R0:W4:Y:S01]  /*0dc0*/  @!P1 LDG.E.64 R18, desc[UR14][R22.64] ;  /* 0x0000000e16129981 */ /* 0x000122000c1e1b00 */
[----:B------:R-:W-:Y:S01]  /*0dd0*/  VIADD R5, R5, 0x2 ;  /* 0x0000000205057836 */ /* 0x000fe20000000000 */
[----:B0-----:R-:W3:Y:S01]  /*0de0*/  LDC.64 R22, c[0x3][R34+0x350] ;  /* 0x00c0d40022167b82 */ /* 0x001ee20000000a00 */
[----:B-----5:R-:W-:-:S07]  /*0df0*/  DFMA R8, R28, R32, R8 ;  /* 0x000000201c08722b */ /* 0x020fce0000000008 */
[----:B------:R-:W2:Y:S02]  /*0e00*/  LDC.64 R28, c[0x3][R34+0x238] ;  /* 0x00c08e00221c7b82 */ /* 0x000ea40000000a00 */
[----:B--2---:R-:W-:Y:S02]  /*0e10*/  DFMA R20, R28, R36, R20 ;  /* 0x000000241c14722b */ /* 0x004fe40000000014 */
[----:B---3--:R-:W-:Y:S02]  /*0e20*/  DFMA R6, R22, R26, R6 ;  /* 0x0000001a1606722b */ /* 0x008fe40000000006 */
[----:B----4-:R-:W-:Y:S02]  /*0e30*/  DFMA R36, R28, R30, R24 ;  /* 0x0000001e1c24722b */ /* 0x010fe40000000018 */
[----:B------:R-:W-:-:S11]  /*0e40*/  DFMA R8, R22, R18, R8 ;  /* 0x000000121608722b */ /* 0x000fd60000000008 */
.L_x_12:
[----:B------:R-:W-:Y:S05]  /*0e50*/  BRA.U UP1, `(.L_x_11) ;  /* 0x0000000101747547 */ /* 0x000fea000b800000 */
[----:B------:R-:W-:Y:S01]  /*0e60*/  IADD3 R23, PT, PT, R2, -R5, RZ ;  /* 0x8000000502177210 */ /* 0x000fe20007ffe0ff */
[----:B------:R-:W0:Y:S01]  /*0e70*/  LDC.64 R18, c[0x0][0x388] ;  /* 0x0000e200ff127b82 */ /* 0x000e220000000a00 */
[----:B------:R-:W-:Y:S02]  /*0e80*/  CS2R R24, SRZ ;  /* 0x0000000000187805 */ /* 0x000fe4000001ff00 */
[----:B------:R-:W-:Y:S02]  /*0e90*/  CS2R R28, SRZ ;  /* 0x00000000001c7805 */ /* 0x000fe4000001ff00 */
[C---:B------:R-:W-:Y:S02]  /*0ea0*/  LOP3.LUT P0, RZ, R23.reuse, 0x80000001, RZ, 0xc0, !PT ;  /* 0x8000000117ff7812 */ /* 0x040fe4000780c0ff */
[----:B------:R-:W-:Y:S02]  /*0eb0*/  CS2R R30, SRZ ;  /* 0x00000000001e7805 */ /* 0x000fe4000001ff00 */
        /* <DEDUP_REMOVED lines=8> */
[----:B------:R-:W-:Y:S01]  /*0f40*/  CS2R R26, SRZ ;  /* 0x00000000001a7805 */ /* 0x000fe2000001ff00 */
[----:B------:R-:W2:Y:S02]  /*0f50*/  @!P0 LDG.E.64 R24, desc[UR14][R32.64] ;  /* 0x0000000e20188981 */ /* 0x000ea4000c1e1b00 */
[----:B0-----:R-:W-:-:S05]  /*0f60*/  @!P0 IMAD.WIDE R18, R23, 0x8, R18 ;  /* 0x0000000817128825 */ /* 0x001fca00078e0212 */
[----:B------:R-:W3:Y:S01]  /*0f70*/  @!P0 LDG.E.64 R28, desc[UR14][R18.64] ;  /* 0x0000000e121c8981 */ /* 0x000ee2000c1e1b00 */
[----:B------:R-:W-:-:S05]  /*0f80*/  @!P0 IMAD.WIDE R22, R3, 0x8, R18 ;  /* 0x0000000803168825 */ /* 0x000fca00078e0212 */
[----:B------:R-:W4:Y:S01]  /*0f90*/  @!P0 LDG.E.64 R26, desc[UR14][R22.64] ;  /* 0x0000000e161a8981 */ /* 0x000f22000c1e1b00 */
[----:B------:R-:W-:-:S05]  /*0fa0*/  @!P0 IMAD.WIDE R2, R3, 0x8, R22 ;  /* 0x0000000803028825 */ /* 0x000fca00078e0216 */
[----:B------:R-:W5:Y:S01]  /*0fb0*/  @!P0 LDG.E.64 R30, desc[UR14][R2.64] ;  /* 0x0000000e021e8981 */ /* 0x000f62000c1e1b00 */
[----:B------:R-:W-:-:S04]  /*0fc0*/  IMAD.SHL.U32 R34, R5, 0x8, RZ ;  /* 0x0000000805227824 */ /* 0x000fc800078e00ff */
[----:B------:R0:W2:Y:S08]  /*0fd0*/  LDC.64 R4, c[0x3][R34+0x230] ;  /* 0x00c08c0022047b82 */ /* 0x0000b00000000a00 */
[----:B0-----:R-:W3:Y:S01]  /*0fe0*/  LDC.64 R34, c[0x3][R34+0x348] ;  /* 0x00c0d20022227b82 */ /* 0x001ee20000000a00 */
[----:B--2---:R-:W-:Y:S02]  /*0ff0*/  DFMA R20, R4, R24, R20 ;  /* 0x000000180414722b */ /* 0x004fe40000000014 */
[----:B---3--:R-:W-:-:S02]  /*1000*/  DFMA R6, R34, R28, R6 ;  /* 0x0000001c2206722b */ /* 0x008fc40000000006 */
[----:B----4-:R-:W-:Y:S02]  /*1010*/  DFMA R36, R4, R26, R36 ;  /* 0x0000001a0424722b */ /* 0x010fe40000000024 */
[----:B-----5:R-:W-:-:S11]  /*1020*/  DFMA R8, R34, R30, R8 ;  /* 0x0000001e2208722b */ /* 0x020fd60000000008 */
.L_x_11:
[----:B------:R-:W-:Y:S02]  /*1030*/  DADD R6, R6, R20 ;  /* 0x0000000006067229 */ /* 0x000fe40000000014 */
[----:B------:R-:W-:-:S11]  /*1040*/  DADD R8, R8, R36 ;  /* 0x0000000008087229 */ /* 0x000fd60000000024 */
.L_x_8:
[----:B------:R-:W-:Y:S02]  /*1050*/  IMAD.MOV.U32 R12, RZ, RZ, R16 ;  /* 0x000000ffff0c7224 */ /* 0x000fe400078e0010 */
[----:B------:R-:W-:Y:S02]  /*1060*/  IMAD.MOV.U32 R10, RZ, RZ, R14 ;  /* 0x000000ffff0a7224 */ /* 0x000fe400078e000e */
[----:B------:R-:W-:-:S04]  /*1070*/  IMAD.WIDE.U32 R12, R0, 0x8, R12 ;  /* 0x00000008000c7825 */ /* 0x000fc800078e000c */
[----:B------:R-:W-:Y:S01]  /*1080*/  IMAD.WIDE.U32 R10, R0, 0x8, R10 ;  /* 0x00000008000a7825 */ /* 0x000fe200078e000a */
[----:B------:R-:W-:Y:S04]  /*1090*/  STG.E.64 desc[UR14][R12.64], R6 ;  /* 0x000000060c007986 */ /* 0x000fe8000c101b0e */
[----:B------:R-:W-:Y:S01]  /*10a0*/  STG.E.64 desc[UR14][R10.64], R8 ;  /* 0x000000080a007986 */ /* 0x000fe2000c101b0e */
[----:B------:R-:W-:Y:S05]  /*10b0*/  EXIT ;  /* 0x000000000000794d */ /* 0x000fea0003800000 */
.L_x_13:
        /* <DEDUP_REMOVED lines=12> */
.L_x_54:


//--------------------- .text._Z9Dwt1D_ColPdmS_miiiS_mS_i --------------------------
	.section	.text._Z9Dwt1D_ColPdmS_miiiS_mS_i,"ax",@progbits
	.align	128
        .global         _Z9Dwt1D_ColPdmS_miiiS_mS_i
        .type           _Z9Dwt1D_ColPdmS_miiiS_mS_i,@function
        .size           _Z9Dwt1D_ColPdmS_miiiS_mS_i,(.L_x_55 - _Z9Dwt1D_ColPdmS_miiiS_mS_i)
        .other          _Z9Dwt1D_ColPdmS_miiiS_mS_i,@"STO_CUDA_ENTRY STV_DEFAULT"
_Z9Dwt1D_ColPdmS_miiiS_mS_i:
.text._Z9Dwt1D_ColPdmS_miiiS_mS_i:
[----:B------:R-:W-:Y:S01]  /*0000*/  LDC R1, c[0x0][0x37c] ;  /* 0x0000df00ff017b82 */ /* 0x000fe20000000800 */
[----:B------:R-:W0:Y:S07]  /*0010*/  S2R R25, SR_TID.Y ;  /* 0x0000000000197919 */ /* 0x000e2e0000002200 */
[----:B------:R-:W1:Y:S01]  /*0020*/  LDC R3, c[0x0][0x360] ;  /* 0x0000d800ff037b82 */ /* 0x000e620000000800 */
[----:B------:R-:W2:Y:S01]  /*0030*/  LDCU UR16, c[0x0][0x3a8] ;  /* 0x00007500ff1077ac */ /* 0x000ea20008000800 */
[----:B------:R-:W1:Y:S01]  /*0040*/  S2R R24, SR_TID.X ;  /* 0x0000000000187919 */ /* 0x000e620000002100 */
[----:B------:R-:W2:Y:S05]  /*0050*/  LDCU.64 UR4, c[0x0][0x3a0] ;  /* 0x00007400ff0477ac */ /* 0x000eaa0008000a00 */
[----:B------:R-:W0:Y:S08]  /*0060*/  S2UR UR7, SR_CTAID.Y ;  /* 0x00000000000779c3 */ /* 0x000e300000002600 */
[----:B------:R-:W0:Y:S01]  /*0070*/  LDC R0, c[0x0][0x364] ;  /* 0x0000d900ff007b82 */ /* 0x000e220000000800 */
[----:B--2---:R-:W-:-:S07]  /*0080*/  UIADD3 UR4, UPT, UPT, UR4, -0x1, UR16 ;  /* 0xffffffff04047890 */ /* 0x004fce000fffe010 */
[----:B------:R-:W1:Y:S01]  /*0090*/  S2UR UR6, SR_CTAID.X ;  /* 0x00000000000679c3 */ /* 0x000e620000002500 */
[----:B------:R-:W-:-:S04]  /*00a0*/  ULEA.HI UR4, UR4, UR4, URZ, 0x1 ;  /* 0x0000000404047291 */ /* 0x000fc8000f8f08ff */
[----:B------:R-:W-:Y:S01]  /*00b0*/  USHF.R.S32.HI UR8, URZ, 0x1, UR4 ;  /* 0x00000001ff087899 */ /* 0x000fe20008011404 */
[----:B0-----:R-:W-:-:S05]  /*00c0*/  IMAD R25, R0, UR7, R25 ;  /* 0x0000000700197c24 */ /* 0x001fca000f8e0219 */
[----:B------:R-:W-:Y:S01]  /*00d0*/  ISETP.GE.AND P0, PT, R25, UR5, PT ;  /* 0x0000000519007c0c */ /* 0x000fe2000bf06270 */
[----:B-1----:R-:W-:-:S05]  /*00e0*/  IMAD R24, R3, UR6, R24 ;  /* 0x0000000603187c24 */ /* 0x002fca000f8e0218 */
[----:B------:R-:W-:-:S13]  /*00f0*/  ISETP.GE.OR P0, PT, R24, UR8, P0 ;  /* 0x0000000818007c0c */ /* 0x000fda0008706670 */
[----:B------:R-:W-:Y:S05]  /*0100*/  @P0 EXIT ;  /* 0x000000000000094d */ /* 0x000fea0003800000 */
[----:B------:R-:W0:Y:S01]  /*0110*/  LDC.64 R16, c[0x0][0x3b0] ;  /* 0x0000ec00ff107b82 */ /* 0x000e220000000a00 */
[----:B------:R-:W1:Y:S01]  /*0120*/  LDCU.64 UR10, c[0x0][0x3b8] ;  /* 0x00007700ff0a77ac */ /* 0x000e620008000a00 */
[----:B------:R-:W-:Y:S02]  /*0130*/  SHF.R.S32.HI R0, RZ, 0x1f, R24 ;  /* 0x0000001fff007819 */ /* 0x000fe40000011418 */
[----:B------:R-:W-:Y:S02]  /*0140*/  CS2R R22, SRZ ;  /* 0x0000000000167805 */ /* 0x000fe4000001ff00 */
[----:B------:R-:W-:Y:S01]  /*0150*/  CS2R R10, SRZ ;  /* 0x00000000000a7805 */ /* 0x000fe2000001ff00 */
[----:B------:R-:W2:Y:S01]  /*0160*/  LDCU.64 UR4, c[0x0][0x388] ;  /* 0x00007100ff0477ac */ /* 0x000ea20008000a00 */
[----:B------:R-:W-:Y:S02]  /*0170*/  CS2R R8, SRZ ;  /* 0x0000000000087805 */ /* 0x000fe4000001ff00 */
[----:B------:R-:W-:Y:S01]  /*0180*/  CS2R R18, SRZ ;  /* 0x0000000000127805 */ /* 0x000fe2000001ff00 */
[----:B------:R-:W2:Y:S01]  /*0190*/  LDC.64 R14, c[0x0][0x380] ;  /* 0x0000e000ff0e7b82 */ /* 0x000ea20000000a00 */
[----:B------:R-:W3:Y:S01]  /*01a0*/  LDCU.64 UR6, c[0x0][0x398] ;  /* 0x00007300ff0677ac */ /* 0x000ee20008000a00 */
[----:B------:R-:W-:Y:S01]  /*01b0*/  UISETP.GE.AND UP0, UPT, UR16, 0x1, UPT ;  /* 0x000000011000788c */ /* 0x000fe2000bf06270 */
[----:B------:R-:W4:Y:S05]  /*01c0*/  LDCU.64 UR14, c[0x0][0x358] ;  /* 0x00006b00ff0e77ac */ /* 0x000f2a0008000a00 */
[----:B------:R-:W3:Y:S01]  /*01d0*/  LDC.64 R12, c[0x0][0x390] ;  /* 0x0000e400ff0c7b82 */ /* 0x000ee20000000a00 */
[----:B-1----:R-:W-:-:S04]  /*01e0*/  IMAD R3, R0, UR10, RZ ;  /* 0x0000000a00037c24 */ /* 0x002fc8000f8e02ff */
[C---:B------:R-:W-:Y:S02]  /*01f0*/  IMAD R3, R24.reuse, UR11, R3 ;  /* 0x0000000b18037c24 */ /* 0x040fe4000f8e0203 */
[----:B0-----:R-:W-:-:S04]  /*0200*/  IMAD.WIDE.U32 R16, R24, UR10, R16 ;  /* 0x0000000a18107c25 */ /* 0x001fc8000f8e0010 */
[----:B------:R-:W-:Y:S02]  /*0210*/  IMAD.IADD R5, R17, 0x1, R3 ;  /* 0x0000000111057824 */ /* 0x000fe400078e0203 */
[----:B--2---:R-:W-:-:S04]  /*0220*/  IMAD.WIDE.U32 R14, R25, UR4, R14 ;  /* 0x00000004190e7c25 */ /* 0x004fc8000f8e000e */
[----:B---3--:R-:W-:Y:S01]  /*0230*/  IMAD.WIDE.U32 R12, R25, UR6, R12 ;  /* 0x00000006190c7c25 */ /* 0x008fe2000f8e000c */
[----:B----4-:R-:W-:Y:S06]  /*0240*/  BRA.U !UP0, `(.L_x_14) ;  /* 0x0000000908d07547 */ /* 0x010fec000b800000 */
[----:B------:R-:W-:Y:S01]  /*0250*/  UISETP.GE.U32.AND UP0, UPT, UR16, 0x4, UPT ;  /* 0x000000041000788c */ /* 0x000fe2000bf06070 */
[C---:B------:R-:W-:Y:S01]  /*0260*/  IMAD R4, R25.reuse, UR5, R15 ;  /* 0x0000000519047c24 */ /* 0x040fe2000f8e020f */
[----:B------:R-:W-:Y:S01]  /*0270*/  CS2R R18, SRZ ;  /* 0x0000000000127805 */ /* 0x000fe2000001ff00 */
[----:B------:R-:W-:Y:S01]  /*0280*/  IMAD R2, R25, UR7, R13 ;  /* 0x0000000719027c24 */ /* 0x000fe2000f8e020d */
[----:B------:R-:W-:Y:S02]  /*0290*/  CS2R R8, SRZ ;  /* 0x0000000000087805 */ /* 0x000fe4000001ff00 */
[----:B------:R-:W-:Y:S02]  /*02a0*/  CS2R R10, SRZ ;  /* 0x00000000000a7805 */ /* 0x000fe4000001ff00 */
[----:B------:R-:W-:Y:S01]  /*02b0*/  CS2R R22, SRZ ;  /* 0x0000000000167805 */ /* 0x000fe2000001ff00 */
[----:B------:R-:W-:Y:S01]  /*02c0*/  ULOP3.LUT UR9, UR16, 0x3, URZ, 0xc0, !UPT ;  /* 0x0000000310097892 */ /* 0x000fe2000f8ec0ff */
[----:B------:R-:W-:Y:S01]  /*02d0*/  UMOV UR4, URZ ;  /* 0x000000ff00047c82 */ /* 0x000fe20008000000 */
[----:B------:R-:W-:Y:S10]  /*02e0*/  BRA.U !UP0, `(.L_x_15) ;  /* 0x0000000508e47547 */ /* 0x000ff4000b800000 */
[----:B------:R-:W-:Y:S01]  /*02f0*/  CS2R R18, SRZ ;  /* 0x0000000000127805 */ /* 0x000fe2000001ff00 */
[----:B------:R-:W-:Y:S01]  /*0300*/  ULOP3.LUT UR4, UR16, 0x7ffffffc, URZ, 0xc0, !UPT ;  /* 0x7ffffffc10047892 */ /* 0x000fe2000f8ec0ff */
[----:B------:R-:W-:-:S11]  /*0310*/  UMOV UR5, URZ ;  /* 0x000000ff00057c82 */ /* 0x000fd60008000000 */
.L_x_27:
[----:B------:R-:W-:Y:S01]  /*0320*/  LEA R0, R24, -UR5, 0x1 ;  /* 0x8000000518007c11 */ /* 0x000fe2000f8e08ff */
[----:B------:R-:W-:Y:S04]  /*0330*/  BSSY.RECONVERGENT B0, `(.L_x_16) ;  /* 0x000000d000007945 */ /* 0x000fe80003800200 */
[----:B------:R-:W-:-:S05]  /*0340*/  VIADD R3, R0, 0x1 ;  /* 0x0000000100037836 */ /* 0x000fca0000000000 */
[----:B------:R-:W-:-:S13]  /*0350*/  ISETP.GT.AND P0, PT, R3, -0x1, PT ;  /* 0xffffffff0300780c */ /* 0x000fda0003f04270 */
[----:B------:R-:W-:Y:S01]  /*0360*/  @!P0 LOP3.LUT R6, RZ, R3, RZ, 0x33, !PT ;  /* 0x00000003ff068212 */ /* 0x000fe200078e33ff */
[----:B------:R-:W-:Y:S01]  /*0370*/  @!P0 IMAD.MOV.U32 R7, RZ, RZ, RZ ;  /* 0x000000ffff078224 */ /* 0x000fe200078e00ff */
[----:B------:R-:W-:Y:S06]  /*0380*/  @!P0 BRA `(.L_x_17) ;  /* 0x00000000001c8947 */ /* 0x000fec0003800000 */
[----:B------:R-:W0:Y:S02]  /*0390*/  LDC R6, c[0x0][0x3a0] ;  /* 0x0000e800ff067b82 */ /* 0x000e240000000800 */
[----:B0-----:R-:W-:-:S13]  /*03a0*/  ISETP.GE.AND P0, PT, R3, R6, PT ;  /* 0x000000060300720c */ /* 0x001fda0003f06270 */
[----:B------:R-:W-:-:S05]  /*03b0*/  @P0 LOP3.LUT R7, RZ, R3, RZ, 0x33, !PT ;  /* 0x00000003ff070212 */ /* 0x000fca00078e33ff */
[----:B------:R-:W-:-:S05]  /*03c0*/  @P0 IMAD R6, R6, 0x2, R7 ;  /* 0x0000000206060824 */ /* 0x000fca00078e0207 */
[----:B------:R-:W-:Y:S01]  /*03d0*/  @P0 SHF.R.S32.HI R7, RZ, 0x1f, R6 ;  /* 0x0000001fff070819 */ /* 0x000fe20000011406 */
[----:B------:R-:W-:Y:S02]  /*03e0*/  @!P0 IMAD.MOV.U32 R6, RZ, RZ, R3 ;  /* 0x000000ffff068224 */ /* 0x000fe400078e0003 */
[----:B------:R-:W-:-:S07]  /*03f0*/  @!P0 IMAD.MOV.U32 R7, RZ, RZ, RZ ;  /* 0x000000ffff078224 */ /* 0x000fce00078e00ff */
.L_x_17:
[----:B------:R-:W-:Y:S05]  /*0400*/  BSYNC.RECONVERGENT B0 ;  /* 0x0000000000007941 */ /* 0x000fea0003800200 */
.L_x_16:
[C---:B------:R-:W-:Y:S01]  /*0410*/  IMAD.SHL.U32 R27, R6.reuse, 0x8, RZ ;  /* 0x00000008061b7824 */ /* 0x040fe200078e00ff */
[----:B------:R-:W-:Y:S01]  /*0420*/  SHF.L.U64.HI R7, R6, 0x3, R7 ;  /* 0x0000000306077819 */ /* 0x000fe20000010207 */
[----:B------:R-:W-:Y:S01]  /*0430*/  USHF.L.U32 UR6, UR5, 0x3, URZ ;  /* 0x0000000305067899 */ /* 0x000fe200080006ff */
[----:B------:R-:W0:Y:S02]  /*0440*/  LDC R3, c[0x0][0x3a0] ;  /* 0x0000e800ff037b82 */ /* 0x000e240000000800 */
[C---:B------:R-:W-:Y:S02]  /*0450*/  IADD3 R20, P0, PT, R27.reuse, R14, RZ ;  /* 0x0000000e1b147210 */ /* 0x040fe40007f1e0ff */
[----:B------:R-:W-:-:S03]  /*0460*/  IADD3 R26, P1, PT, R27, R12, RZ ;  /* 0x0000000c1b1a7210 */ /* 0x000fc60007f3e0ff */
[C---:B------:R-:W-:Y:S02]  /*0470*/  IMAD.X R21, R7.reuse, 0x1, R4, P0 ;  /* 0x0000000107157824 */ /* 0x040fe400000e0604 */
[----:B------:R-:W-:-:S04]  /*0480*/  IMAD.X R27, R7, 0x1, R2, P1 ;  /* 0x00000001071b7824 */ /* 0x000fc800008e0602 */
[----:B------:R-:W2:Y:S04]  /*0490*/  LDG.E.64 R20, desc[UR14][R20.64] ;  /* 0x0000000e14147981 */ /* 0x000ea8000c1e1b00 */
[----:B------:R-:W3:Y:S01]  /*04a0*/  LDG.E.64 R6, desc[UR14][R26.64] ;  /* 0x0000000e1a067981 */ /* 0x000ee2000c1e1b00 */
[----:B------:R-:W2:Y:S01]  /*04b0*/  LDCU.64 UR10, c[0x3][UR6] ;  /* 0x00c00000060a77ac */ /* 0x000ea20008000a00 */
[----:B------:R-:W-:Y:S01]  /*04c0*/  ISETP.GE.AND P0, PT, R0, RZ, PT ;  /* 0x000000ff0000720c */ /* 0x000fe20003f06270 */
[----:B------:R-:W-:Y:S01]  /*04d0*/  BSSY.RECONVERGENT B0, `(.L_x_18) ;  /* 0x0000010000007945 */ /* 0x000fe20003800200 */
[----:B------:R-:W1:Y:S01]  /*04e0*/  LDCU.64 UR12, c[0x3][UR6+0x118] ;  /* 0x00c02300060c77ac */ /* 0x000e620008000a00 */
[C---:B--2---:R-:W-:Y:S02]  /*04f0*/  DFMA R22, R20.reuse, UR10, R22 ;  /* 0x0000000a14167c2b */ /* 0x044fe40008000016 */
[----:B-1----:R-:W-:-:S02]  /*0500*/  DFMA R10, R20, UR12, R10 ;  /* 0x0000000c140a7c2b */ /* 0x002fc4000800000a */
[C---:B---3--:R-:W-:Y:S02]  /*0510*/  DFMA R8, R6.reuse, UR10, R8 ;  /* 0x0000000a06087c2b */ /* 0x048fe40008000008 */
[----:B------:R-:W-:-:S04]  /*0520*/  DFMA R6, R6, UR12, R18 ;  /* 0x0000000c06067c2b */ /* 0x000fc80008000012 */
[----:B0-----:R-:W-:Y:S07]  /*0530*/  @!P0 BRA `(.L_x_19) ;  /* 0x00000000001c8947 */ /* 0x001fee0003800000 */
[----:B------:R-:W-:-:S13]  /*0540*/  ISETP.GE.AND P0, PT, R0, R3, PT ;  /* 0x000000030000720c */ /* 0x000fda0003f06270 */
[----:B------:R-:W-:-:S04]  /*0550*/  @P0 LOP3.LUT R18, RZ, R0, RZ, 0x33, !PT ;  /* 0x00000000ff120212 */ /* 0x000fc800078e33ff */
[----:B------:R-:W-:-:S04]  /*0560*/  @P0 LEA R18, R3, R18, 0x1 ;  /* 0x0000001203120211 */ /* 0x000fc800078e08ff */
[----:B------:R-:W-:Y:S01]  /*0570*/  @P0 SHF.R.S32.HI R19, RZ, 0x1f, R18 ;  /* 0x0000001fff130819 */ /* 0x000fe20000011412 */
[----:B------:R-:W-:Y:S02]  /*0580*/  @!P0 IMAD.MOV.U32 R18, RZ, RZ, R0 ;  /* 0x000000ffff128224 */ /* 0x000fe400078e0000 */
[----:B------:R-:W-:Y:S01]  /*0590*/  @!P0 IMAD.MOV.U32 R19, RZ, RZ, RZ ;  /* 0x000000ffff138224 */ /* 0x000fe200078e00ff */
[----:B------:R-:W-:Y:S06]  /*05a0*/  BRA `(.L_x_20) ;  /* 0x0000000000087947 */ /* 0x000fec0003800000 */
.L_x_19:
[----:B------:R-:W-:Y:S01]  /*05b0*/  LOP3.LUT R18, RZ, R0, RZ, 0x33, !PT ;  /* 0x00000000ff127212 */ /* 0x000fe200078e33ff */
[----:B------:R-:W-:-:S07]  /*05c0*/  IMAD.MOV.U32 R19, RZ, RZ, RZ ;  /* 0x000000ffff137224 */ /* 0x000fce00078e00ff */
.L_x_20:
[----:B------:R-:W-:Y:S05]  /*05d0*/  BSYNC.RECONVERGENT B0 ;  /* 0x0000000000007941 */ /* 0x000fea0003800200 */
.L_x_18:
[C---:B------:R-:W-:Y:S01]  /*05e0*/  IMAD.SHL.U32 R27, R18.reuse, 0x8, RZ ;  /* 0x00000008121b7824 */ /* 0x040fe200078e00ff */
[----:B------:R-:W-:-:S04]  /*05f0*/  SHF.L.U64.HI R19, R18, 0x3, R19 ;  /* 0x0000000312137819 */ /* 0x000fc80000010213 */
[----:B------:R-:W-:-:S05]  /*0600*/  IADD3 R20, P0, PT, R27, R14, RZ ;  /* 0x0000000e1b147210 */ /* 0x000fca0007f1e0ff */
[----:B------:R-:W-:Y:S01]  /*0610*/  IMAD.X R21, R19, 0x1, R4, P0 ;  /* 0x0000000113157824 */ /* 0x000fe200000e0604 */
[----:B------:R-:W-:-:S05]  /*0620*/  IADD3 R18, P0, PT, R27, R12, RZ ;  /* 0x0000000c1b127210 */ /* 0x000fca0007f1e0ff */
[----:B------:R-:W-:Y:S01]  /*0630*/  IMAD.X R19, R19, 0x1, R2, P0 ;  /* 0x0000000113137824 */ /* 0x000fe200000e0602 */
[----:B------:R-:W2:Y:S05]  /*0640*/  LDG.E.64 R20, desc[UR14][R20.64] ;  /* 0x0000000e14147981 */ /* 0x000eaa000c1e1b00 */
[----:B------:R-:W3:Y:S01]  /*0650*/  LDG.E.64 R18, desc[UR14][R18.64] ;  /* 0x0000000e12127981 */ /* 0x000ee2000c1e1b00 */
[----:B------:R-:W-:Y:S01]  /*0660*/  ULOP3.LUT UR7, URZ, UR5, URZ, 0x33, !UPT ;  /* 0x00000005ff077292 */ /* 0x000fe2000f8e33ff */
[----:B------:R-:W-:Y:S01]  /*0670*/  BSSY.RECONVERGENT B0, `(.L_x_21) ;  /* 0x0000013000007945 */ /* 0x000fe20003800200 */
[----:B------:R-:W2:Y:S01]  /*0680*/  LDCU.64 UR10, c[0x3][UR6+0x8] ;  /* 0x00c00100060a77ac */ /* 0x000ea20008000a00 */
[----:B------:R-:W0:Y:S03]  /*0690*/  LDCU.64 UR12, c[0x3][UR6+0x120] ;  /* 0x00c02400060c77ac */ /* 0x000e260008000a00 */
[----:B------:R-:W-:-:S04]  /*06a0*/  LEA R26, R24, UR7, 0x1 ;  /* 0x00000007181a7c11 */ /* 0x000fc8000f8e08ff */
[----:B------:R-:W-:Y:S01]  /*06b0*/  ISETP.GE.AND P0, PT, R26, RZ, PT ;  /* 0x000000ff1a00720c */ /* 0x000fe20003f06270 */
[C---:B--2---:R-:W-:Y:S02]  /*06c0*/  DFMA R22, R20.reuse, UR10, R22 ;  /* 0x0000000a14167c2b */ /* 0x044fe40008000016 */
[----:B0-----:R-:W-:Y:S02]  /*06d0*/  DFMA R10, R20, UR12, R10 ;  /* 0x0000000c140a7c2b */ /* 0x001fe4000800000a */
[C---:B---3--:R-:W-:Y:S02]  /*06e0*/  DFMA R8, R18.reuse, UR10, R8 ;  /* 0x0000000a12087c2b */ /* 0x048fe40008000008 */
[----:B------:R-:W-:-:S06]  /*06f0*/  DFMA R6, R18, UR12, R6 ;  /* 0x0000000c12067c2b */ /* 0x000fcc0008000006 */
[----:B------:R-:W-:Y:S05]  /*0700*/  @!P0 BRA `(.L_x_22) ;  /* 0x00000000001c8947 */ /* 0x000fea0003800000 */
[----:B------:R-:W-:-:S13]  /*0710*/  ISETP.GE.AND P0, PT, R26, R3, PT ;  /* 0x000000031a00720c */ /* 0x000fda0003f06270 */
[----:B------:R-:W-:-:S05]  /*0720*/  @P0 LOP3.LUT R18, RZ, R26, RZ, 0x33, !PT ;  /* 0x0000001aff120212 */ /* 0x000fca00078e33ff */
[----:B------:R-:W-:-:S05]  /*0730*/  @P0 IMAD R18, R3, 0x2, R18 ;  /* 0x0000000203120824 */ /* 0x000fca00078e0212 */
[----:B------:R-:W-:Y:S01]  /*0740*/  @P0 SHF.R.S32.HI R19, RZ, 0x1f, R18 ;  /* 0x0000001fff130819 */ /* 0x000fe20000011412 */
[----:B------:R-:W-:Y:S01]  /*0750*/  @!P0 IMAD.MOV.U32 R19, RZ, RZ, RZ ;  /* 0x000000ffff138224 */ /* 0x000fe200078e00ff */
[----:B------:R-:W-:Y:S01]  /*0760*/  @!P0 MOV R18, R26 ;  /* 0x0000001a00128202 */ /* 0x000fe20000000f00 */
[----:B------:R-:W-:Y:S06]  /*0770*/  BRA `(.L_x_23) ;  /* 0x0000000000087947 */ /* 0x000fec0003800000 */
.L_x_22:
[----:B------:R-:W-:Y:S01]  /*0780*/  LOP3.LUT R18, RZ, R26, RZ, 0x33, !PT ;  /* 0x0000001aff127212 */ /* 0x000fe200078e33ff */
[----:B------:R-:W-:-:S07]  /*0790*/  IMAD.MOV.U32 R19, RZ, RZ, RZ ;  /* 0x000000ffff137224 */ /* 0x000fce00078e00ff */
.L_x_23:
[----:B------:R-:W-:Y:S05]  /*07a0*/  BSYNC.RECONVERGENT B0 ;  /* 0x0000000000007941 */ /* 0x000fea0003800200 */
.L_x_21:
[C---:B------:R-:W-:Y:S01]  /*07b0*/  IMAD.SHL.U32 R21, R18.reuse, 0x8, RZ ;  /* 0x0000000812157824 */ /* 0x040fe200078e00ff */
[----:B------:R-:W-:-:S04]  /*07c0*/  SHF.L.U64.HI R27, R18, 0x3, R19 ;  /* 0x00000003121b7819 */ /* 0x000fc80000010213 */
[C---:B------:R-:W-:Y:S02]  /*07d0*/  IADD3 R18, P0, PT, R21.reuse, R14, RZ ;  /* 0x0000000e15127210 */ /* 0x040fe40007f1e0ff */
[----:B------:R-:W-:-:S03]  /*07e0*/  IADD3 R20, P1, PT, R21, R12, RZ ;  /* 0x0000000c15147210 */ /* 0x000fc60007f3e0ff */
[C---:B------:R-:W-:Y:S02]  /*07f0*/  IMAD.X R19, R27.reuse, 0x1, R4, P0 ;  /* 0x000000011b137824 */ /* 0x040fe400000e0604 */
[----:B------:R-:W-:-:S04]  /*0800*/  IMAD.X R21, R27, 0x1, R2, P1 ;  /* 0x000000011b157824 */ /* 0x000fc800008e0602 */
[----:B------:R-:W2:Y:S04]  /*0810*/  LDG.E.64 R18, desc[UR14][R18.64] ;  /* 0x0000000e12127981 */ /* 0x000ea8000c1e1b00 */
[----:B------:R-:W3:Y:S01]  /*0820*/  LDG.E.64 R20, desc[UR14][R20.64] ;  /* 0x0000000e14147981 */ /* 0x000ee2000c1e1b00 */
[----:B------:R-:W2:Y:S01]  /*0830*/  LDCU.64 UR10, c[0x3][UR6+0x10] ;  /* 0x00c00200060a77ac */ /* 0x000ea20008000a00 */
[----:B------:R-:W-:Y:S01]  /*0840*/  VIADD R0, R0, 0xfffffffe ;  /* 0xfffffffe00007836 */ /* 0x000fe20000000000 */
[----:B------:R-:W-:Y:S01]  /*0850*/  BSSY.RECONVERGENT B0, `(.L_x_24) ;  /* 0x0000011000007945 */ /* 0x000fe20003800200 */
[----:B------:R-:W0:Y:S03]  /*0860*/  LDCU.64 UR12, c[0x3][UR6+0x128] ;  /* 0x00c02500060c77ac */ /* 0x000e260008000a00 */
[----:B------:R-:W-:Y:S01]  /*0870*/  ISETP.GE.AND P0, PT, R0, RZ, PT ;  /* 0x000000ff0000720c */ /* 0x000fe20003f06270 */
[----:B--2---:R-:W-:-:S02]  /*0880*/  DFMA R22, R18, UR10, R22 ;  /* 0x0000000a12167c2b */ /* 0x004fc40008000016 */
        /* <DEDUP_REMOVED lines=11> */
.L_x_25:
[----:B------:R-:W-:Y:S01]  /*0940*/  LOP3.LUT R18, RZ, R0, RZ, 0x33, !PT ;  /* 0x00000000ff127212 */ /* 0x000fe200078e33ff */
[----:B------:R-:W-:-:S07]  /*0950*/  IMAD.MOV.U32 R19, RZ, RZ, RZ ;  /* 0x000000ffff137224 */ /* 0x000fce00078e00ff */
.L_x_26:
[----:B------:R-:W-:Y:S05]  /*0960*/  BSYNC.RECONVERGENT B0 ;  /* 0x0000000000007941 */ /* 0x000fea0003800200 */
.L_x_24:
        /* <DEDUP_REMOVED lines=9> */
[----:B------:R-:W0:Y:S01]  /*0a00*/  LDCU.64 UR6, c[0x3][UR6+0x130] ;  /* 0x00c02600060677ac */ /* 0x000e220008000a00 */
[----:B------:R-:W-:-:S04]  /*0a10*/  UIADD3 UR5, UPT, UPT, UR5, 0x4, URZ ;  /* 0x0000000405057890 */ /* 0x000fc8000fffe0ff */
[----:B------:R-:W-:Y:S01]  /*0a20*/  UISETP.NE.AND UP0, UPT, UR5, UR4, UPT ;  /* 0x000000040500728c */ /* 0x000fe2000bf05270 */
[C---:B--2---:R-:W-:Y:S02]  /*0a30*/  DFMA R22, R20.reuse, UR10, R22 ;  /* 0x0000000a14167c2b */ /* 0x044fe40008000016 */
[----:B0-----:R-:W-:Y:S02]  /*0a40*/  DFMA R10, R20, UR6, R10 ;  /* 0x00000006140a7c2b */ /* 0x001fe4000800000a */
[C---:B---3--:R-:W-:Y:S02]  /*0a50*/  DFMA R8, R18.reuse, UR10, R8 ;  /* 0x0000000a12087c2b */ /* 0x048fe40008000008 */
[----:B------:R-:W-:Y:S02]  /*0a60*/  DFMA R18, R18, UR6, R6 ;  /* 0x0000000612127c2b */ /* 0x000fe40008000006 */
[----:B------:R-:W-:Y:S09]  /*0a70*/  BRA.U UP0, `(.L_x_27) ;  /* 0xfffffff900287547 */ /* 0x000ff2000b83ffff */
.L_x_15:
[----:B------:R-:W-:-:S09]  /*0a80*/  UISETP.NE.AND UP0, UPT, UR9, URZ, UPT ;  /* 0x000000ff0900728c */ /* 0x000fd2000bf05270 */
[----:B------:R-:W-:Y:S05]  /*0a90*/  BRA.U !UP0, `(.L_x_14) ;  /* 0x0000000108bc7547 */ /* 0x000fea000b800000 */
[----:B------:R-:W0:Y:S01]  /*0aa0*/  LDC R3, c[0x0][0x3a0] ;  /* 0x0000e800ff037b82 */ /* 0x000e220000000800 */
[----:B------:R-:W-:Y:S01]  /*0ab0*/  IMAD.MOV.U32 R7, RZ, RZ, -0x2 ;  /* 0xfffffffeff077424 */ /* 0x000fe200078e00ff */
[----:B------:R-:W-:Y:S01]  /*0ac0*/  USHF.L.U32 UR12, UR4, 0x3, URZ ;  /* 0x00000003040c7899 */ /* 0x000fe200080006ff */
[----:B------:R-:W1:Y:S02]  /*0ad0*/  LDCU UR17, c[0x0][0x3a0] ;  /* 0x00007400ff1177ac */ /* 0x000e640008000800 */
[----:B------:R-:W-:Y:S01]  /*0ae0*/  IMAD R0, R24, R7, UR4 ;  /* 0x0000000418007e24 */ /* 0x000fe2000f8e0207 */
[----:B------:R-:W-:Y:S02]  /*0af0*/  UIADD3 UR5, UPT, UPT, -UR9, URZ, URZ ;  /* 0x000000ff09057290 */ /* 0x000fe4000fffe1ff */
[----:B------:R-:W-:Y:S01]  /*0b00*/  UIADD3 UR13, UPT, UPT, UR12, 0x118, URZ ;  /* 0x000001180c0d7890 */ /* 0x000fe2000fffe0ff */
[----:B0-----:R-:W-:-:S05]  /*0b10*/  LEA R3, R3, UR4, 0x1 ;  /* 0x0000000403037c11 */ /* 0x001fca000f8e08ff */
[C---:B------:R-:W-:Y:S01]  /*0b20*/  IMAD R26, R24.reuse, -0x2, R3 ;  /* 0xfffffffe181a7824 */ /* 0x040fe200078e0203 */
[----:B------:R-:W-:-:S03]  /*0b30*/  LEA R3, R24, -UR4, 0x1 ;  /* 0x8000000418037c11 */ /* 0x000fc6000f8e08ff */
[----:B-1----:R-:W-:-:S07]  /*0b40*/  VIADD R26, R26, 0xfffffffe ;  /* 0xfffffffe1a1a7836 */ /* 0x002fce0000000000 */
.L_x_31:
[----:B------:R-:W-:Y:S01]  /*0b50*/  IADD3 R20, PT, PT, R3, 0x1, RZ ;  /* 0x0000000103147810 */ /* 0x000fe20007ffe0ff */
[----:B------:R-:W-:Y:S03]  /*0b60*/  BSSY.RECONVERGENT B0, `(.L_x_28) ;  /* 0x000000c000007945 */ /* 0x000fe60003800200 */
[----:B------:R-:W-:-:S13]  /*0b70*/  ISETP.GE.AND P0, PT, R20, RZ, PT ;  /* 0x000000ff1400720c */ /* 0x000fda0003f06270 */
[----:B------:R-:W-:Y:S05]  /*0b80*/  @!P0 BRA `(.L_x_29) ;  /* 0x00000000001c8947 */ /* 0x000fea0003800000 */
[----:B------:R-:W-:Y:S01]  /*0b90*/  ISETP.GE.AND P0, PT, R20, UR17, PT ;  /* 0x0000001114007c0c */ /* 0x000fe2000bf06270 */
[--C-:B------:R-:W-:Y:S01]  /*0ba0*/  IMAD.MOV.U32 R6, RZ, RZ, R26.reuse ;  /* 0x000000ffff067224 */ /* 0x100fe200078e001a */
[----:B------:R-:W-:-:S11]  /*0bb0*/  SHF.R.S32.HI R7, RZ, 0x1f, R26 ;  /* 0x0000001fff077819 */ /* 0x000fd6000001141a */
[----:B------:R-:W-:Y:S05]  /*0bc0*/  @P0 BRA `(.L_x_30) ;  /* 0x0000000000140947 */ /* 0x000fea0003800000 */
[----:B------:R-:W-:Y:S02]  /*0bd0*/  IMAD.MOV.U32 R6, RZ, RZ, R20 ;  /* 0x000000ffff067224 */ /* 0x000fe400078e0014 */
[----:B------:R-:W-:Y:S01]  /*0be0*/  IMAD.MOV.U32 R7, RZ, RZ, RZ ;  /* 0x000000ffff077224 */ /* 0x000fe200078e00ff */
[----:B------:R-:W-:Y:S06]  /*0bf0*/  BRA `(.L_x_30) ;  /* 0x0000000000087947 */ /* 0x000fec0003800000 */
.L_x_29:
[----:B------:R-:W-:Y:S02]  /*0c00*/  VIADD R6, R0, 0xfffffffe ;  /* 0xfffffffe00067836 */ /* 0x000fe40000000000 */
[----:B------:R-:W-:-:S07]  /*0c10*/  IMAD.MOV.U32 R7, RZ, RZ, RZ ;  /* 0x000000ffff077224 */ /* 0x000fce00078e00ff */
.L_x_30:
[----:B------:R-:W-:Y:S05]  /*0c20*/  BSYNC.RECONVERGENT B0 ;  /* 0x0000000000007941 */ /* 0x000fea0003800200 */
.L_x_28:
[C---:B------:R-:W-:Y:S01]  /*0c30*/  IMAD.SHL.U32 R21, R6.reuse, 0x8, RZ ;  /* 0x0000000806157824 */ /* 0x040fe200078e00ff */
[----:B------:R-:W-:-:S04]  /*0c40*/  SHF.L.U64.HI R7, R6, 0x3, R7 ;  /* 0x0000000306077819 */ /* 0x000fc80000010207 */
[C---:B------:R-:W-:Y:S02]  /*0c50*/  IADD3 R20, P0, PT, R21.reuse, R14, RZ ;  /* 0x0000000e15147210 */ /* 0x040fe40007f1e0ff */
[----:B------:R-:W-:Y:S02]  /*0c60*/  IADD3 R6, P1, PT, R21, R12, RZ ;  /* 0x0000000c15067210 */ /* 0x000fe40007f3e0ff */
[----:B------:R-:W-:-:S03]  /*0c70*/  IADD3.X R21, PT, PT, R7, R4, RZ, P0, !PT ;  /* 0x0000000407157210 */ /* 0x000fc600007fe4ff */
[----:B------:R-:W-:-:S03]  /*0c80*/  IMAD.X R7, R7, 0x1, R2, P1 ;  /* 0x0000000107077824 */ /* 0x000fc600008e0602 */
[----:B------:R-:W2:Y:S04]  /*0c90*/  LDG.E.64 R20, desc[UR14][R20.64] ;  /* 0x0000000e14147981 */ /* 0x000ea8000c1e1b00 */
[----:B------:R-:W3:Y:S01]  /*0ca0*/  LDG.E.64 R6, desc[UR14][R6.64] ;  /* 0x0000000e06067981 */ /* 0x000ee2000c1e1b00 */
[----:B------:R-:W2:Y:S01]  /*0cb0*/  LDCU.64 UR6, c[0x3][UR12] ;  /* 0x00c000000c0677ac */ /* 0x000ea20008000a00 */
[----:B------:R-:W-:Y:S02]  /*0cc0*/  VIADD R0, R0, 0x1 ;  /* 0x0000000100007836 */ /* 0x000fe40000000000 */
[----:B------:R-:W-:Y:S01]  /*0cd0*/  VIADD R3, R3, 0xffffffff ;  /* 0xffffffff03037836 */ /* 0x000fe20000000000 */
[----:B------:R-:W0:Y:S01]  /*0ce0*/  LDCU.64 UR10, c[0x3][UR13] ;  /* 0x00c000000d0a77ac */ /* 0x000e220008000a00 */
[----:B------:R-:W-:Y:S01]  /*0cf0*/  VIADD R26, R26, 0x1 ;  /* 0x000000011a1a7836 */ /* 0x000fe20000000000 */
[----:B------:R-:W-:-:S02]  /*0d00*/  UIADD3 UR5, UPT, UPT, UR5, 0x1, URZ ;  /* 0x0000000105057890 */ /* 0x000fc4000fffe0ff */
[----:B------:R-:W-:Y:S02]  /*0d10*/  UIADD3 UR13, UPT, UPT, UR13, 0x8, URZ ;  /* 0x000000080d0d7890 */ /* 0x000fe4000fffe0ff */
[----:B------:R-:W-:Y:S02]  /*0d20*/  UISETP.NE.AND UP0, UPT, UR5, URZ, UPT ;  /* 0x000000ff0500728c */ /* 0x000fe4000bf05270 */
[----:B------:R-:W-:Y:S01]  /*0d30*/  UIADD3 UR12, UPT, UPT, UR12, 0x8, URZ ;  /* 0x000000080c0c7890 */ /* 0x000fe2000fffe0ff */
[C---:B--2---:R-:W-:Y:S02]  /*0d40*/  DFMA R22, R20.reuse, UR6, R22 ;  /* 0x0000000614167c2b */ /* 0x044fe40008000016 */
[----:B0-----:R-:W-:Y:S02]  /*0d50*/  DFMA R10, R20, UR10, R10 ;  /* 0x0000000a140a7c2b */ /* 0x001fe4000800000a */
[C---:B---3--:R-:W-:Y:S02]  /*0d60*/  DFMA R8, R6.reuse, UR6, R8 ;  /* 0x0000000606087c2b */ /* 0x048fe40008000008 */
[----:B------:R-:W-:Y:S01]  /*0d70*/  DFMA R18, R6, UR10, R18 ;  /* 0x0000000a06127c2b */ /* 0x000fe20008000012 */
[----:B------:R-:W-:Y:S10]  /*0d80*/  BRA.U UP0, `(.L_x_31) ;  /* 0xfffffffd00707547 */ /* 0x000ff4000b83ffff */
.L_x_14:
[----:B------:R-:W0:Y:S01]  /*0d90*/  LDC R7, c[0x0][0x3a4] ;  /* 0x0000e900ff077b82 */ /* 0x000e220000000800 */
[----:B------:R-:W1:Y:S01]  /*0da0*/  LDCU UR6, c[0x0][0x3c8] ;  /* 0x00007900ff0677ac */ /* 0x000e620008000800 */
[----:B------:R-:W-:-:S04]  /*0db0*/  LEA R16, P0, R25, R16, 0x3 ;  /* 0x0000001019107211 */ /* 0x000fc800078018ff */
[----:B------:R-:W-:Y:S02]  /*0dc0*/  LEA.HI.X R17, R25, R5, RZ, 0x3, P0 ;  /* 0x0000000519117211 */ /* 0x000fe400000f1cff */
[----:B------:R-:W2:Y:S03]  /*0dd0*/  LDC.64 R2, c[0x0][0x3c0] ;  /* 0x0000f000ff027b82 */ /* 0x000ea60000000a00 */
[----:B------:R-:W-:Y:S01]  /*0de0*/  STG.E.64 desc[UR14][R16.64], R22 ;  /* 0x0000001610007986 */ /* 0x000fe2000c101b0e */
[----:B0-----:R-:W-:Y:S02]  /*0df0*/  IMAD R24, R24, R7, R25 ;  /* 0x0000000718187224 */ /* 0x001fe400078e0219 */
[----:B------:R-:W-:Y:S02]  /*0e00*/  IMAD R7, R7, UR8, RZ ;  /* 0x0000000807077c24 */ /* 0x000fe4000f8e02ff */
[----:B-1----:R-:W-:-:S03]  /*0e10*/  VIADD R0, R24, UR6 ;  /* 0x0000000618007c36 */ /* 0x002fc60008000000 */
[----:B------:R-:W-:Y:S01]  /*0e20*/  IADD3 R15, PT, PT, R24, UR6, -R7 ;  /* 0x00000006180f7c10 */ /* 0x000fe2000fffe807 */
[C-C-:B------:R-:W-:Y:S02]  /*0e30*/  IMAD R13, R7.reuse, -0x3, R0.reuse ;  /* 0xfffffffd070d7824 */ /* 0x140fe400078e0200 */
[----:B------:R-:W-:Y:S02]  /*0e40*/  IMAD R7, R7, -0x2, R0 ;  /* 0xfffffffe07077824 */ /* 0x000fe400078e0200 */
[----:B--2---:R-:W-:-:S04]  /*0e50*/  IMAD.WIDE R4, R13, 0x8, R2 ;  /* 0x000000080d047825 */ /* 0x004fc800078e0202 */
[--C-:B------:R-:W-:Y:S01]  /*0e60*/  IMAD.WIDE R6, R7, 0x8, R2.reuse ;  /* 0x0000000807067825 */ /* 0x100fe200078e0202 */
[----:B------:R-:W-:Y:S03]  /*0e70*/  STG.E.64 desc[UR14][R4.64], R10 ;  /* 0x0000000a04007986 */ /* 0x000fe6000c101b0e */
[----:B------:R-:W-:Y:S01]  /*0e80*/  IMAD.WIDE R2, R15, 0x8, R2 ;  /* 0x000000080f027825 */ /* 0x000fe200078e0202 */
[----:B------:R-:W-:Y:S04]  /*0e90*/  STG.E.64 desc[UR14][R6.64], R8 ;  /* 0x0000000806007986 */ /* 0x000fe8000c101b0e */
[----:B------:R-:W-:Y:S01]  /*0ea0*/  STG.E.64 desc[UR14][R2.64], R18 ;  /* 0x0000001202007986 */ /* 0x000fe2000c101b0e */
[----:B------:R-:W-:Y:S05]  /*0eb0*/  EXIT ;  /* 0x000000000000794d */ /* 0x000fea0003800000 */
.L_x_32:
        /* <DEDUP_REMOVED lines=12> */
.L_x_55:


//--------------------- .text._Z9Dwt1D_RowPdiimiS_mS_m --------------------------
	.section	.text._Z9Dwt1D_RowPdiimiS_mS_m,"ax",@progbits
	.align	128
        .global         _Z9Dwt1D_RowPdiimiS_mS_m
        .type           _Z9Dwt1D_RowPdiimiS_mS_m,@function
        .size           _Z9Dwt1D_RowPdiimiS_mS_m,(.L_x_56 - _Z9Dwt1D_RowPdiimiS_mS_m)
        .other          _Z9Dwt1D_RowPdiimiS_mS_m,@"STO_CUDA_ENTRY STV_DEFAULT"
_Z9Dwt1D_RowPdiimiS_mS_m:
.text._Z9Dwt1D_RowPdiimiS_mS_m:
        /* <DEDUP_REMOVED lines=23> */
[----:B------:R-:W3:Y:S01]  /*0170*/  LDC.64 R10, c[0x0][0x3b0] ;  /* 0x0000ec00ff0a7b82 */ /* 0x000ee20000000a00 */
[----:B------:R-:W4:Y:S01]  /*0180*/  LDCU.64 UR6, c[0x0][0x390] ;  /* 0x00007200ff0677ac */ /* 0x000f220008000a00 */
[----:B------:R-:W-:Y:S01]  /*0190*/  UISETP.GE.AND UP0, UPT, UR14, 0x1, UPT ;  /* 0x000000010e00788c */ /* 0x000fe2000bf06270 */
[----:B------:R-:W0:Y:S05]  /*01a0*/  LDCU.64 UR12, c[0x0][0x358] ;  /* 0x00006b00ff0c77ac */ /* 0x000e2a0008000a00 */
[----:B------:R-:W4:Y:S01]  /*01b0*/  LDC.64 R8, c[0x0][0x380] ;  /* 0x0000e000ff087b82 */ /* 0x000f220000000a00 */
[----:B-1----:R-:W-:-:S02]  /*01c0*/  IMAD R5, R3, UR4, RZ ;  /* 0x0000000403057c24 */ /* 0x002fc4000f8e02ff */
[----:B--2---:R-:W-:Y:S02]  /*01d0*/  IMAD R7, R3, UR8, RZ ;  /* 0x0000000803077c24 */ /* 0x004fe4000f8e02ff */
[C---:B------:R-:W-:Y:S02]  /*01e0*/  IMAD R3, R2.reuse, UR5, R5 ;  /* 0x0000000502037c24 */ /* 0x040fe4000f8e0205 */
[----:B0-----:R-:W-:-:S04]  /*01f0*/  IMAD.WIDE.U32 R12, R2, UR4, R12 ;  /* 0x00000004020c7c25 */ /* 0x001fc8000f8e000c */
[C---:B------:R-:W-:Y:S02]  /*0200*/  IMAD R4, R2.reuse, UR9, R7 ;  /* 0x0000000902047c24 */ /* 0x040fe4000f8e0207 */
[----:B---3--:R-:W-:-:S04]  /*0210*/  IMAD.WIDE.U32 R10, R2, UR8, R10 ;  /* 0x00000008020a7c25 */ /* 0x008fc8000f8e000a */
[----:B----4-:R-:W-:Y:S01]  /*0220*/  IMAD.WIDE.U32 R8, R0, UR6, R8 ;  /* 0x0000000600087c25 */ /* 0x010fe2000f8e0008 */
[----:B------:R-:W-:Y:S06]  /*0230*/  BRA.U !UP0, `(.L_x_33) ;  /* 0x0000000908387547 */ /* 0x000fec000b800000 */
[----:B------:R-:W-:Y:S01]  /*0240*/  UISETP.GE.U32.AND UP0, UPT, UR14, 0x4, UPT ;  /* 0x000000040e00788c */ /* 0x000fe2000bf06070 */
[----:B------:R-:W-:Y:S01]  /*0250*/  IMAD R5, R0, UR7, R9 ;  /* 0x0000000700057c24 */ /* 0x000fe2000f8e0209 */
[----:B------:R-:W-:Y:S01]  /*0260*/  CS2R R18, SRZ ;  /* 0x0000000000127805 */ /* 0x000fe2000001ff00 */
[----:B------:R-:W-:Y:S01]  /*0270*/  IMAD.MOV.U32 R7, RZ, RZ, RZ ;  /* 0x000000ffff077224 */ /* 0x000fe200078e00ff */
[----:B------:R-:W-:Y:S01]  /*0280*/  CS2R R14, SRZ ;  /* 0x00000000000e7805 */ /* 0x000fe2000001ff00 */
[----:B------:R-:W-:-:S04]  /*0290*/  ULOP3.LUT UR5, UR14, 0x3, URZ, 0xc0, !UPT ;  /* 0x000000030e057892 */ /* 0x000fc8000f8ec0ff */
[----:B------:R-:W-:Y:S08]  /*02a0*/  BRA.U !UP0, `(.L_x_34) ;  /* 0x0000000508787547 */ /* 0x000ff0000b800000 */
[----:B------:R-:W-:Y:S01]  /*02b0*/  ULOP3.LUT UR4, UR14, 0x7ffffffc, URZ, 0xc0, !UPT ;  /* 0x7ffffffc0e047892 */ /* 0x000fe2000f8ec0ff */
[----:B------:R-:W-:Y:S02]  /*02c0*/  LEA R6, R2, 0x1, 0x1 ;  /* 0x0000000102067811 */ /* 0x000fe400078e08ff */
[----:B------:R-:W-:-:S03]  /*02d0*/  CS2R R18, SRZ ;  /* 0x0000000000127805 */ /* 0x000fc6000001ff00 */
[----:B------:R-:W-:Y:S01]  /*02e0*/  IMAD.U32 R7, RZ, RZ, UR4 ;  /* 0x00000004ff077e24 */ /* 0x000fe2000f8e00ff */
[----:B------:R-:W-:-:S06]  /*02f0*/  UMOV UR4, URZ ;  /* 0x000000ff00047c82 */ /* 0x000fcc0008000000 */
.L_x_46:
[----:B------:R-:W-:Y:S01]  /*0300*/  VIADD R22, R6, -UR4 ;  /* 0x8000000406167c36 */ /* 0x000fe20008000000 */
[----:B------:R-:W-:Y:S04]  /*0310*/  BSSY.RECONVERGENT B0, `(.L_x_35) ;  /* 0x000000c000007945 */ /* 0x000fe80003800200 */
        /* <DEDUP_REMOVED lines=11> */
.L_x_36:
[----:B------:R-:W-:Y:S05]  /*03d0*/  BSYNC.RECONVERGENT B0 ;  /* 0x0000000000007941 */ /* 0x000fea0003800200 */
.L_x_35:
[C---:B------:R-:W-:Y:S01]  /*03e0*/  LEA R20, P0, R16.reuse, R8, 0x3 ;  /* 0x0000000810147211 */ /* 0x040fe200078018ff */
[----:B------:R-:W-:Y:S01]  /*03f0*/  USHF.L.U32 UR6, UR4, 0x3, URZ ;  /* 0x0000000304067899 */ /* 0x000fe200080006ff */
[----:B------:R-:W0:Y:S02]  /*0400*/  LDC R23, c[0x0][0x388] ;  /* 0x0000e200ff177b82 */ /* 0x000e240000000800 */
[----:B------:R-:W-:-:S05]  /*0410*/  LEA.HI.X R21, R16, R5, R17, 0x3, P0 ;  /* 0x0000000510157211 */ /* 0x000fca00000f1c11 */
[----:B------:R-:W2:Y:S01]  /*0420*/  LDG.E.64 R16, desc[UR12][R20.64] ;  /* 0x0000000c14107981 */ /* 0x000ea2000c1e1b00 */
[----:B------:R-:W-:Y:S01]  /*0430*/  LEA R24, R2, -UR4, 0x1 ;  /* 0x8000000402187c11 */ /* 0x000fe2000f8e08ff */
[----:B------:R-:W-:Y:S02]  /*0440*/  BSSY.RECONVERGENT B0, `(.L_x_37) ;  /* 0x0000010000007945 */ /* 0x000fe40003800200 */
[----:B------:R-:W2:Y:S01]  /*0450*/  LDCU.64 UR8, c[0x3][UR6] ;  /* 0x00c00000060877ac */ /* 0x000ea20008000a00 */
[----:B------:R-:W-:Y:S01]  /*0460*/  ISETP.GE.AND P0, PT, R24, RZ, PT ;  /* 0x000000ff1800720c */ /* 0x000fe20003f06270 */
[----:B------:R-:W1:Y:S01]  /*0470*/  LDCU.64 UR10, c[0x3][UR6+0x118] ;  /* 0x00c02300060a77ac */ /* 0x000e620008000a00 */
[C---:B--2---:R-:W-:Y:S02]  /*0480*/  DFMA R14, R16.reuse, UR8, R14 ;  /* 0x00000008100e7c2b */ /* 0x044fe4000800000e */
[----:B-1----:R-:W-:-:S09]  /*0490*/  DFMA R16, R16, UR10, R18 ;  /* 0x0000000a10107c2b */ /* 0x002fd20008000012 */
[----:B0-----:R-:W-:Y:S05]  /*04a0*/  @!P0 BRA `(.L_x_38) ;  /* 0x00000000001c8947 */ /* 0x001fea0003800000 */
[----:B------:R-:W-:-:S13]  /*04b0*/  ISETP.GE.AND P0, PT, R24, R23, PT ;  /* 0x000000171800720c */ /* 0x000fda0003f06270 */
[----:B------:R-:W-:-:S05]  /*04c0*/  @P0 LOP3.LUT R18, RZ, R24, RZ, 0x33, !PT ;  /* 0x00000018ff120212 */ /* 0x000fca00078e33ff */
[----:B------:R-:W-:-:S05]  /*04d0*/  @P0 IMAD R20, R23, 0x2, R18 ;  /* 0x0000000217140824 */ /* 0x000fca00078e0212 */
[----:B------:R-:W-:Y:S01]  /*04e0*/  @P0 SHF.R.S32.HI R21, RZ, 0x1f, R20 ;  /* 0x0000001fff150819 */ /* 0x000fe20000011414 */
[----:B------:R-:W-:Y:S02]  /*04f0*/  @!P0 IMAD.MOV.U32 R20, RZ, RZ, R24 ;  /* 0x000000ffff148224 */ /* 0x000fe400078e0018 */
[----:B------:R-:W-:Y:S01]  /*0500*/  @!P0 IMAD.MOV.U32 R21, RZ, RZ, RZ ;  /* 0x000000ffff158224 */ /* 0x000fe200078e00ff */
[----:B------:R-:W-:Y:S06]  /*0510*/  BRA `(.L_x_39) ;  /* 0x0000000000087947 */ /* 0x000fec0003800000 */
.L_x_38:
[----:B------:R-:W-:Y:S01]  /*0520*/  LOP3.LUT R20, RZ, R24, RZ, 0x33, !PT ;  /* 0x00000018ff147212 */ /* 0x000fe200078e33ff */
[----:B------:R-:W-:-:S07]  /*0530*/  IMAD.MOV.U32 R21, RZ, RZ, RZ ;  /* 0x000000ffff157224 */ /* 0x000fce00078e00ff */
.L_x_39:
[----:B------:R-:W-:Y:S05]  /*0540*/  BSYNC.RECONVERGENT B0 ;  /* 0x0000000000007941 */ /* 0x000fea0003800200 */
.L_x_37:
[----:B------:R-:W-:-:S04]  /*0550*/  LEA R18, P0, R20, R8, 0x3 ;  /* 0x0000000814127211 */ /* 0x000fc800078018ff */
[----:B------:R-:W-:-:S06]  /*0560*/  LEA.HI.X R19, R20, R5, R21, 0x3, P0 ;  /* 0x0000000514137211 */ /* 0x000fcc00000f1c15 */
[----:B------:R-:W2:Y:S01]  /*0570*/  LDG.E.64 R18, desc[UR12][R18.64] ;  /* 0x0000000c12127981 */ /* 0x000ea2000c1e1b00 */
[----:B------:R-:W2:Y:S01]  /*0580*/  LDCU.64 UR8, c[0x3][UR6+0x8] ;  /* 0x00c00100060877ac */ /* 0x000ea20008000a00 */
[----:B------:R-:W-:Y:S01]  /*0590*/  VIADD R20, R22, 0xfffffffe ;  /* 0xfffffffe16147836 */ /* 0x000fe20000000000 */
[----:B------:R-:W-:Y:S01]  /*05a0*/  BSSY.RECONVERGENT B0, `(.L_x_40) ;  /* 0x000000f000007945 */ /* 0x000fe20003800200 */
[----:B------:R-:W0:Y:S03]  /*05b0*/  LDCU.64 UR10, c[0x3][UR6+0x120] ;  /* 0x00c02400060a77ac */ /* 0x000e260008000a00 */
[----:B------:R-:W-:Y:S01]  /*05c0*/  ISETP.GE.AND P0, PT, R20, RZ, PT ;  /* 0x000000ff1400720c */ /* 0x000fe20003f06270 */
[C---:B--2---:R-:W-:Y:S02]  /*05d0*/  DFMA R14, R18.reuse, UR8, R14 ;  /* 0x00000008120e7c2b */ /* 0x044fe4000800000e */
[----:B0-----:R-:W-:-:S10]  /*05e0*/  DFMA R16, R18, UR10, R16 ;  /* 0x0000000a12107c2b */ /* 0x001fd40008000010 */
[----:B------:R-:W-:Y:S05]  /*05f0*/  @!P0 BRA `(.L_x_41) ;  /* 0x00000000001c8947 */ /* 0x000fea0003800000 */
[----:B------:R-:W-:-:S13]  /*0600*/  ISETP.GE.AND P0, PT, R20, R23, PT ;  /* 0x000000171400720c */ /* 0x000fda0003f06270 */
[----:B------:R-:W-:-:S05]  /*0610*/  @P0 LOP3.LUT R18, RZ, R20, RZ, 0x33, !PT ;  /* 0x00000014ff120212 */ /* 0x000fca00078e33ff */
[----:B------:R-:W-:-:S05]  /*0620*/  @P0 IMAD R18, R23, 0x2, R18 ;  /* 0x0000000217120824 */ /* 0x000fca00078e0212 */
[----:B------:R-:W-:Y:S01]  /*0630*/  @P0 SHF.R.S32.HI R19, RZ, 0x1f, R18 ;  /* 0x0000001fff130819 */ /* 0x000fe20000011412 */
[----:B------:R-:W-:Y:S02]  /*0640*/  @!P0 IMAD.MOV.U32 R18, RZ, RZ, R20 ;  /* 0x000000ffff128224 */ /* 0x000fe400078e0014 */
[----:B------:R-:W-:Y:S01]  /*0650*/  @!P0 IMAD.MOV.U32 R19, RZ, RZ, RZ ;  /* 0x000000ffff138224 */ /* 0x000fe200078e00ff */
[----:B------:R-:W-:Y:S06]  /*0660*/  BRA `(.L_x_42) ;  /* 0x0000000000087947 */ /* 0x000fec0003800000 */
.L_x_41:
[----:B------:R-:W-:Y:S01]  /*0670*/  LOP3.LUT R18, RZ, R20, RZ, 0x33, !PT ;  /* 0x00000014ff127212 */ /* 0x000fe200078e33ff */
[----:B------:R-:W-:-:S07]  /*0680*/  IMAD.MOV.U32 R19, RZ, RZ, RZ ;  /* 0x000000ffff137224 */ /* 0x000fce00078e00ff */
.L_x_42:
[----:B------:R-:W-:Y:S05]  /*0690*/  BSYNC.RECONVERGENT B0 ;  /* 0x0000000000007941 */ /* 0x000fea0003800200 */
.L_x_40:
        /* <DEDUP_REMOVED lines=15> */
[----:B------:R-:W-:Y:S01]  /*0790*/  @!P0 IMAD.MOV.U32 R18, RZ, RZ, R22 ;  /* 0x000000ffff128224 */ /* 0x000fe200078e0016 */
[----:B------:R-:W-:Y:S01]  /*07a0*/  @!P0 MOV R19, RZ ;  /* 0x000000ff00138202 */ /* 0x000fe20000000f00 */
[----:B------:R-:W-:Y:S06]  /*07b0*/  BRA `(.L_x_45) ;  /* 0x0000000000087947 */ /* 0x000fec0003800000 */
.L_x_44:
[----:B------:R-:W-:Y:S01]  /*07c0*/  LOP3.LUT R18, RZ, R22, RZ, 0x33, !PT ;  /* 0x00000016ff127212 */ /* 0x000fe200078e33ff */
[----:B------:R-:W-:-:S07]  /*07d0*/  IMAD.MOV.U32 R19, RZ, RZ, RZ ;  /* 0x000000ffff137224 */ /* 0x000fce00078e00ff */
.L_x_45:
[----:B------:R-:W-:Y:S05]  /*07e0*/  BSYNC.RECONVERGENT B0 ;  /* 0x0000000000007941 */ /* 0x000fea0003800200 */
.L_x_43:
[----:B------:R-:W-:-:S04]  /*07f0*/  LEA R20, P0, R18, R8, 0x3 ;  /* 0x0000000812147211 */ /* 0x000fc800078018ff */
[----:B------:R-:W-:-:S05]  /*0800*/  LEA.HI.X R21, R18, R5, R19, 0x3, P0 ;  /* 0x0000000512157211 */ /* 0x000fca00000f1c13 */
[----:B------:R-:W2:Y:S01]  /*0810*/  LDG.E.64 R18, desc[UR12][R20.64] ;  /* 0x0000000c14127981 */ /* 0x000ea2000c1e1b00 */
[----:B------:R-:W2:Y:S01]  /*0820*/  LDCU.64 UR8, c[0x3][UR6+0x18] ;  /* 0x00c00300060877ac */ /* 0x000ea20008000a00 */
[----:B------:R-:W0:Y:S01]  /*0830*/  LDCU.64 UR6, c[0x3][UR6+0x130] ;  /* 0x00c02600060677ac */ /* 0x000e220008000a00 */
[----:B------:R-:W-:-:S06]  /*0840*/  UIADD3 UR4, UPT, UPT, UR4, 0x4, URZ ;  /* 0x0000000404047890 */ /* 0x000fcc000fffe0ff */
[----:B------:R-:W-:Y:S01]  /*0850*/  ISETP.NE.AND P0, PT, R7, UR4, PT ;  /* 0x0000000407007c0c */ /* 0x000fe2000bf05270 */
[C---:B--2---:R-:W-:Y:S02]  /*0860*/  DFMA R14, R18.reuse, UR8, R14 ;  /* 0x00000008120e7c2b */ /* 0x044fe4000800000e */
[----:B0-----:R-:W-:-:S10]  /*0870*/  DFMA R18, R18, UR6, R16 ;  /* 0x0000000612127c2b */ /* 0x001fd40008000010 */
[----:B------:R-:W-:Y:S05]  /*0880*/  @P0 BRA `(.L_x_46) ;  /* 0xfffffff8009c0947 */ /* 0x000fea000383ffff */
.L_x_34:
[----:B------:R-:W-:-:S09]  /*0890*/  UISETP.NE.AND UP0, UPT, UR5, URZ, UPT ;  /* 0x000000ff0500728c */ /* 0x000fd2000bf05270 */
[----:B------:R-:W-:Y:S05]  /*08a0*/  BRA.U !UP0, `(.L_x_33) ;  /* 0x00000001089c7547 */ /* 0x000fea000b800000 */
[----:B------:R-:W0:Y:S01]  /*08b0*/  LDC R6, c[0x0][0x388] ;  /* 0x0000e200ff067b82 */ /* 0x000e220000000800 */
[----:B------:R-:W-:Y:S01]  /*08c0*/  IMAD.SHL.U32 R23, R7, 0x8, RZ ;  /* 0x0000000807177824 */ /* 0x000fe200078e00ff */
[----:B------:R-:W1:Y:S01]  /*08d0*/  LDCU UR6, c[0x0][0x388] ;  /* 0x00007100ff0677ac */ /* 0x000e620008000800 */
[C-C-:B------:R-:W-:Y:S02]  /*08e0*/  IMAD R22, R2.reuse, -0x2, R7.reuse ;  /* 0xfffffffe02167824 */ /* 0x140fe400078e0207 */
[--C-:B------:R-:W-:Y:S01]  /*08f0*/  IMAD R26, R2, 0x2, -R7.reuse ;  /* 0x00000002021a7824 */ /* 0x100fe200078e0a07 */
[----:B------:R-:W-:Y:S01]  /*0900*/  UIADD3 UR4, UPT, UPT, -UR5, URZ, URZ ;  /* 0x000000ff05047290 */ /* 0x000fe2000fffe1ff */
[----:B0-----:R-:W-:-:S04]  /*0910*/  IMAD R17, R6, 0x2, R7 ;  /* 0x0000000206117824 */ /* 0x001fc800078e0207 */
[----:B------:R-:W-:Y:S02]  /*0920*/  IMAD R17, R2, -0x2, R17 ;  /* 0xfffffffe02117824 */ /* 0x000fe400078e0211 */
[----:B------:R-:W-:Y:S02]  /*0930*/  VIADD R2, R23, 0x118 ;  /* 0x0000011817027836 */ /* 0x000fe40000000000 */
[----:B-1----:R-:W-:-:S07]  /*0940*/  VIADD R27, R17, 0xfffffffe ;  /* 0xfffffffe111b7836 */ /* 0x002fce0000000000 */
.L_x_50:
[----:B------:R-:W-:Y:S01]  /*0950*/  VIADD R16, R26, 0x1 ;  /* 0x000000011a107836 */ /* 0x000fe20000000000 */
[----:B------:R-:W-:Y:S04]  /*0960*/  BSSY.RECONVERGENT B0, `(.L_x_47) ;  /* 0x000000c000007945 */ /* 0x000fe80003800200 */
[----:B------:R-:W-:-:S13]  /*0970*/  ISETP.GE.AND P0, PT, R16, RZ, PT ;  /* 0x000000ff1000720c */ /* 0x000fda0003f06270 */
[----:B------:R-:W-:Y:S05]  /*0980*/  @!P0 BRA `(.L_x_48) ;  /* 0x00000000001c8947 */ /* 0x000fea0003800000 */
[----:B------:R-:W-:Y:S01]  /*0990*/  ISETP.GE.AND P0, PT, R16, UR6, PT ;  /* 0x0000000610007c0c */ /* 0x000fe2000bf06270 */
[--C-:B------:R-:W-:Y:S01]  /*09a0*/  IMAD.MOV.U32 R6, RZ, RZ, R27.reuse ;  /* 0x000000ffff067224 */ /* 0x100fe200078e001b */
[----:B------:R-:W-:-:S11]  /*09b0*/  SHF.R.S32.HI R7, RZ, 0x1f, R27 ;  /* 0x0000001fff077819 */ /* 0x000fd6000001141b */
[----:B------:R-:W-:Y:S05]  /*09c0*/  @P0 BRA `(.L_x_49) ;  /* 0x0000000000140947 */ /* 0x000fea0003800000 */
[----:B------:R-:W-:Y:S01]  /*09d0*/  IMAD.MOV.U32 R6, RZ, RZ, R16 ;  /* 0x000000ffff067224 */ /* 0x000fe200078e0010 */
[----:B------:R-:W-:Y:S01]  /*09e0*/  MOV R7, RZ ;  /* 0x000000ff00077202 */ /* 0x000fe20000000f00 */
[----:B------:R-:W-:Y:S06]  /*09f0*/  BRA `(.L_x_49) ;  /* 0x0000000000087947 */ /* 0x000fec0003800000 */
.L_x_48:
[----:B------:R-:W-:Y:S02]  /*0a00*/  VIADD R6, R22, 0xfffffffe ;  /* 0xfffffffe16067836 */ /* 0x000fe40000000000 */
[----:B------:R-:W-:-:S07]  /*0a10*/  IMAD.MOV.U32 R7, RZ, RZ, RZ ;  /* 0x000000ffff077224 */ /* 0x000fce00078e00ff */
.L_x_49:
[----:B------:R-:W-:Y:S05]  /*0a20*/  BSYNC.RECONVERGENT B0 ;  /* 0x0000000000007941 */ /* 0x000fea0003800200 */
.L_x_47:
[----:B------:R-:W-:-:S04]  /*0a30*/  LEA R24, P0, R6, R8, 0x3 ;  /* 0x0000000806187211 */ /* 0x000fc800078018ff */
[----:B------:R-:W-:-:S05]  /*0a40*/  LEA.HI.X R25, R6, R5, R7, 0x3, P0 ;  /* 0x0000000506197211 */ /* 0x000fca00000f1c07 */
[----:B------:R-:W2:Y:S01]  /*0a50*/  LDG.E.64 R6, desc[UR12][R24.64] ;  /* 0x0000000c18067981 */ /* 0x000ea2000c1e1b00 */
[----:B------:R0:W2:Y:S01]  /*0a60*/  LDC.64 R16, c[0x3][R23] ;  /* 0x00c0000017107b82 */ /* 0x0000a20000000a00 */
[----:B------:R-:W-:Y:S01]  /*0a70*/  UIADD3 UR4, UPT, UPT, UR4, 0x1, URZ ;  /* 0x0000000104047890 */ /* 0x000fe2000fffe0ff */
[----:B------:R-:W-:Y:S02]  /*0a80*/  VIADD R22, R22, 0x1 ;  /* 0x0000000116167836 */ /* 0x000fe40000000000 */
[----:B------:R-:W-:Y:S01]  /*0a90*/  VIADD R26, R26, 0xffffffff ;  /* 0xffffffff1a1a7836 */ /* 0x000fe20000000000 */
[----:B------:R-:W-:Y:S01]  /*0aa0*/  UISETP.NE.AND UP0, UPT, UR4, URZ, UPT ;  /* 0x000000ff0400728c */ /* 0x000fe2000bf05270 */
[----:B------:R-:W-:Y:S02]  /*0ab0*/  VIADD R27, R27, 0x1 ;  /* 0x000000011b1b7836 */ /* 0x000fe40000000000 */
[----:B------:R1:W3:Y:S01]  /*0ac0*/  LDC.64 R20, c[0x3][R2] ;  /* 0x00c0000002147b82 */ /* 0x0002e20000000a00 */
[----:B0-----:R-:W-:-:S02]  /*0ad0*/  VIADD R23, R23, 0x8 ;  /* 0x0000000817177836 */ /* 0x001fc40000000000 */
[----:B-1----:R-:W-:Y:S01]  /*0ae0*/  VIADD R2, R2, 0x8 ;  /* 0x0000000802027836 */ /* 0x002fe20000000000 */
[C---:B--2---:R-:W-:Y:S02]  /*0af0*/  DFMA R14, R6.reuse, R16, R14 ;  /* 0x00000010060e722b */ /* 0x044fe4000000000e */
[----:B---3--:R-:W-:Y:S01]  /*0b00*/  DFMA R18, R6, R20, R18 ;  /* 0x000000140612722b */ /* 0x008fe20000000012 */
[----:B------:R-:W-:Y:S10]  /*0b10*/  BRA.U UP0, `(.L_x_50) ;  /* 0xfffffffd008c7547 */ /* 0x000ff4000b83ffff */
.L_x_33:
[----:B------:R-:W-:Y:S01]  /*0b20*/  IMAD.SHL.U32 R7, R0, 0x8, RZ ;  /* 0x0000000800077824 */ /* 0x000fe200078e00ff */
[----:B------:R-:W-:-:S04]  /*0b30*/  SHF.R.U32.HI R5, RZ, 0x1d, R0 ;  /* 0x0000001dff057819 */ /* 0x000fc80000011600 */
[C---:B------:R-:W-:Y:S02]  /*0b40*/  IADD3 R2, P0, PT, R7.reuse, R12, RZ ;  /* 0x0000000c07027210 */ /* 0x040fe40007f1e0ff */
[----:B------:R-:W-:Y:S02]  /*0b50*/  IADD3 R6, P1, PT, R7, R10, RZ ;  /* 0x0000000a07067210 */ /* 0x000fe40007f3e0ff */
[C---:B------:R-:W-:Y:S02]  /*0b60*/  IADD3.X R3, PT, PT, R5.reuse, R13, R3, P0, !PT ;  /* 0x0000000d05037210 */ /* 0x040fe400007fe403 */
[----:B------:R-:W-:-:S03]  /*0b70*/  IADD3.X R7, PT, PT, R5, R11, R4, P1, !PT ;  /* 0x0000000b05077210 */ /* 0x000fc60000ffe404 */
[----:B------:R-:W-:Y:S04]  /*0b80*/  STG.E.64 desc[UR12][R2.64], R14 ;  /* 0x0000000e02007986 */ /* 0x000fe8000c101b0c */
[----:B------:R-:W-:Y:S01]  /*0b90*/  STG.E.64 desc[UR12][R6.64], R18 ;  /* 0x0000001206007986 */ /* 0x000fe2000c101b0c */
[----:B------:R-:W-:Y:S05]  /*0ba0*/  EXIT ;  /* 0x000000000000794d */ /* 0x000fea0003800000 */
.L_x_51:
        /* <DEDUP_REMOVED lines=13> */
.L_x_56:


//--------------------- .nv.shared.reserved.0     --------------------------
	.section	.nv.shared.reserved.0,"aw",@nobits
	.weak		__nv_reservedSMEM_offset_0_alias
	.size		__nv_reservedSMEM_offset_0_alias, 0, 64
	.other		__nv_reservedSMEM_offset_0_alias,@"STO_CUDA_RESERVED_SHARED STV_DEFAULT"
__nv_reservedSMEM_offset_0_alias:
	.zero		0
	.zero		64


//--------------------- .nv.constant0._Z4dampiiiP7double2Pd --------------------------
	.section	.nv.constant0._Z4dampiiiP7double2Pd,"a",@progbits
	.sectionflags	@""
	.align	4
.nv.constant0._Z4dampiiiP7double2Pd:
	.zero		928


//--------------------- .nv.constant0._Z10iDwt1D_RowPdmS_miiiiS_ --------------------------
	.section	.nv.constant0._Z10iDwt1D_RowPdmS_miiiiS_,"a",@progbits
	.sectionflags	@""
	.align	4
.nv.constant0._Z10iDwt1D_RowPdmS_miiiiS_:
	.zero		952


//--------------------- .nv.constant0._Z10iDwt1D_ColPdS_iiiiiS_mS_m --------------------------
	.section	.nv.constant0._Z10iDwt1D_ColPdS_iiiiiS_mS_m,"a",@progbits
	.sectionflags	@""
	.align	4
.nv.constant0._Z10iDwt1D_ColPdS_iiiiiS_mS_m:
	.zero		968


//--------------------- .nv.constant0._Z9Dwt1D_ColPdmS_miiiS_mS_i --------------------------
	.section	.nv.constant0._Z9Dwt1D_ColPdmS_miiiS_mS_i,"a",@progbits
	.sectionflags	@""
	.align	4
.nv.constant0._Z9Dwt1D_ColPdmS_miiiS_mS_i:
	.zero		972


//--------------------- .nv.constant0._Z9Dwt1D_RowPdiimiS_mS_m --------------------------
	.section	.nv.constant0._Z9Dwt1D_RowPdiimiS_mS_m,"a",@progbits
	.sectionflags	@""
	.align	4
.nv.constant0._Z9Dwt1D_RowPdiimiS_mS_m:
	.zero		960


//--------------------- SYMBOLS --------------------------

	.type		.nv.reservedSmem.offset0,@object
	.size		.nv.reservedSmem.offset0,0x4
